	.headerflags	@"EF_CUDA_TEXMODE_UNIFIED EF_CUDA_64BIT_ADDRESS EF_CUDA_ACCELERATORS EF_CUDA_SM90 EF_CUDA_VIRTUAL_SM(EF_CUDA_SM90)"
	.elftype	@"ET_EXEC"


//--------------------- .nv.info                  --------------------------
	.section	.nv.info,"",@"SHT_CUDA_INFO"
	.align	4


	//----- nvinfo : EIATTR_REGCOUNT
	.align		4
        /*0000*/ 	.byte	0x04, 0x2f
        /*0002*/ 	.short	(.L_1 - .L_0)
	.align		4
.L_0:
        /*0004*/ 	.word	index@(triton_poi_fused_add_convolution_relu_sigmoid_1)
        /*0008*/ 	.word	0x0000002c


	//----- nvinfo : EIATTR_MIN_STACK_SIZE
	.align		4
.L_1:
        /*000c*/ 	.byte	0x04, 0x12
        /*000e*/ 	.short	(.L_3 - .L_2)
	.align		4
.L_2:
        /*0010*/ 	.word	index@(triton_poi_fused_add_convolution_relu_sigmoid_1)
        /*0014*/ 	.word	0x00000000


	//----- nvinfo : EIATTR_FRAME_SIZE
	.align		4
.L_3:
        /*0018*/ 	.byte	0x04, 0x11
        /*001a*/ 	.short	(.L_5 - .L_4)
	.align		4
.L_4:
        /*001c*/ 	.word	index@(triton_poi_fused_add_convolution_relu_sigmoid_1)
        /*0020*/ 	.word	0x00000000


	//----- nvinfo : EIATTR_MIN_STACK_SIZE
	.align		4
.L_5:
        /*0024*/ 	.byte	0x04, 0x12
        /*0026*/ 	.short	(.L_7 - .L_6)
	.align		4
.L_6:
        /*0028*/ 	.word	index@(triton_poi_fused_add_convolution_relu_sigmoid_1)
        /*002c*/ 	.word	0x00000000
.L_7:


//--------------------- .nv.info.triton_poi_fused_add_convolution_relu_sigmoid_1 --------------------------
	.section	.nv.info.triton_poi_fused_add_convolution_relu_sigmoid_1,"",@"SHT_CUDA_INFO"
	.sectionflags	@""
	.align	4


	//----- nvinfo : EIATTR_CUDA_API_VERSION
	.align		4
        /*0000*/ 	.byte	0x04, 0x37
        /*0002*/ 	.short	(.L_9 - .L_8)
.L_8:
        /*0004*/ 	.word	0x0000007c


	//----- nvinfo : EIATTR_KPARAM_INFO
	.align		4
.L_9:
        /*0008*/ 	.byte	0x04, 0x17
        /*000a*/ 	.short	(.L_11 - .L_10)
.L_10:
        /*000c*/ 	.word	0x00000000
        /*0010*/ 	.short	0x0004
        /*0012*/ 	.short	0x001c
        /*0014*/ 	.byte	0x00, 0xf0, 0x11, 0x00


	//----- nvinfo : EIATTR_KPARAM_INFO
	.align		4
.L_11:
        /*0018*/ 	.byte	0x04, 0x17
        /*001a*/ 	.short	(.L_13 - .L_12)
.L_12:
        /*001c*/ 	.word	0x00000000
        /*0020*/ 	.short	0x0003
        /*0022*/ 	.short	0x0018
        /*0024*/ 	.byte	0x00, 0xf0, 0x11, 0x00


	//----- nvinfo : EIATTR_KPARAM_INFO
	.align		4
.L_13:
        /*0028*/ 	.byte	0x04, 0x17
        /*002a*/ 	.short	(.L_15 - .L_14)
.L_14:
        /*002c*/ 	.word	0x00000000
        /*0030*/ 	.short	0x0002
        /*0032*/ 	.short	0x0010
        /*0034*/ 	.byte	0x00, 0xf4, 0x21, 0x00


	//----- nvinfo : EIATTR_KPARAM_INFO
	.align		4
.L_15:
        /*0038*/ 	.byte	0x04, 0x17
        /*003a*/ 	.short	(.L_17 - .L_16)
.L_16:
        /*003c*/ 	.word	0x00000000
        /*0040*/ 	.short	0x0001
        /*0042*/ 	.short	0x0008
        /*0044*/ 	.byte	0x00, 0xf4, 0x21, 0x00


	//----- nvinfo : EIATTR_KPARAM_INFO
	.align		4
.L_17:
        /*0048*/ 	.byte	0x04, 0x17
        /*004a*/ 	.short	(.L_19 - .L_18)
.L_18:
        /*004c*/ 	.word	0x00000000
        /*0050*/ 	.short	0x0000
        /*0052*/ 	.short	0x0000
        /*0054*/ 	.byte	0x00, 0xf4, 0x21, 0x00


	//----- nvinfo : EIATTR_SPARSE_MMA_MASK
	.align		4
.L_19:
        /*0058*/ 	.byte	0x03, 0x50
        /*005a*/ 	.short	0x0000


	//----- nvinfo : EIATTR_MAXREG_COUNT
	.align		4
        /*005c*/ 	.byte	0x03, 0x1b
        /*005e*/ 	.short	0x00ff


	//----- nvinfo : EIATTR_EXIT_INSTR_OFFSETS
	.align		4
        /*0060*/ 	.byte	0x04, 0x1c
        /*0062*/ 	.short	(.L_21 - .L_20)


	//   ....[0]....
.L_20:
        /*0064*/ 	.word	0x00001ec0


	//   ....[1]....
        /*0068*/ 	.word	0x00001f20


	//----- nvinfo : EIATTR_REQNTID
	.align		4
.L_21:
        /*006c*/ 	.byte	0x04, 0x10
        /*006e*/ 	.short	(.L_23 - .L_22)
.L_22:
        /*0070*/ 	.word	0x00000100
        /*0074*/ 	.word	0x00000001
        /*0078*/ 	.word	0x00000001


	//----- nvinfo : EIATTR_CBANK_PARAM_SIZE
	.align		4
.L_23:
        /*007c*/ 	.byte	0x03, 0x19
        /*007e*/ 	.short	0x0020


	//----- nvinfo : EIATTR_PARAM_CBANK
	.align		4
        /*0080*/ 	.byte	0x04, 0x0a
        /*0082*/ 	.short	(.L_25 - .L_24)
	.align		4
.L_24:
        /*0084*/ 	.word	index@(.nv.constant0.triton_poi_fused_add_convolution_relu_sigmoid_1)
        /*0088*/ 	.short	0x0210
        /*008a*/ 	.short	0x0020


	//----- nvinfo : EIATTR_SW_WAR
	.align		4
.L_25:
        /*008c*/ 	.byte	0x04, 0x36
        /*008e*/ 	.short	(.L_27 - .L_26)
.L_26:
        /*0090*/ 	.word	0x00000008
.L_27:


//--------------------- .nv.callgraph             --------------------------
	.section	.nv.callgraph,"",@"SHT_CUDA_CALLGRAPH"
	.align	4
	.sectionentsize	8
	.align		4
        /*0000*/ 	.word	0x00000000
	.align		4
        /*0004*/ 	.word	0xffffffff
	.align		4
        /*0008*/ 	.word	0x00000000
	.align		4
        /*000c*/ 	.word	0xfffffffe
	.align		4
        /*0010*/ 	.word	0x00000000
	.align		4
        /*0014*/ 	.word	0xfffffffd
	.align		4
        /*0018*/ 	.word	0x00000000
	.align		4
        /*001c*/ 	.word	0xfffffffc


//--------------------- .text.triton_poi_fused_add_convolution_relu_sigmoid_1 --------------------------
	.section	.text.triton_poi_fused_add_convolution_relu_sigmoid_1,"ax",@progbits
	.sectionflags	@"SHF_BARRIERS=1"
	.align	128
        .global         triton_poi_fused_add_convolution_relu_sigmoid_1
        .type           triton_poi_fused_add_convolution_relu_sigmoid_1,@function
        .size           triton_poi_fused_add_convolution_relu_sigmoid_1,(.L_x_1 - triton_poi_fused_add_convolution_relu_sigmoid_1)
        .other          triton_poi_fused_add_convolution_relu_sigmoid_1,@"STO_CUDA_ENTRY STV_DEFAULT"
triton_poi_fused_add_convolution_relu_sigmoid_1:
.text.triton_poi_fused_add_convolution_relu_sigmoid_1:
[----:B------:R-:W0:Y:S01]  /*0000*/  LDC R1, c[0x0][0x28] ;  /* 0x00000a00ff017b82 */ /* 0x000e220000000800 */
[----:B------:R-:W1:Y:S07]  /*0010*/  S2R R0, SR_TID.X ;  /* 0x0000000000007919 */ /* 0x000e6e0000002100 */
[----:B------:R-:W2:Y:S01]  /*0020*/  LDC.64 R8, c[0x0][0x218] ;  /* 0x00008600ff087b82 */ /* 0x000ea20000000a00 */
[----:B------:R-:W-:Y:S02]  /*0030*/  CS2R R4, SRZ ;  /* 0x0000000000047805 */ /* 0x000fe4000001ff00 */
[----:B------:R-:W-:Y:S01]  /*0040*/  CS2R R6, SRZ ;  /* 0x0000000000067805 */ /* 0x000fe2000001ff00 */
[----:B------:R-:W3:Y:S01]  /*0050*/  S2R R25, SR_CTAID.X ;  /* 0x0000000000197919 */ /* 0x000ee20000002500 */
[----:B------:R-:W-:-:S02]  /*0060*/  CS2R R12, SRZ ;  /* 0x00000000000c7805 */ /* 0x000fc4000001ff00 */
[----:B------:R-:W-:Y:S01]  /*0070*/  CS2R R14, SRZ ;  /* 0x00000000000e7805 */ /* 0x000fe2000001ff00 */
[----:B------:R-:W-:Y:S01]  /*0080*/  ULDC.64 UR6, c[0x0][0x208] ;  /* 0x0000820000067ab9 */ /* 0x000fe20000000a00 */
[----:B------:R-:W4:Y:S01]  /*0090*/  S2R R26, SR_CTAID.Y ;  /* 0x00000000001a7919 */ /* 0x000f220000002600 */
[----:B------:R-:W5:Y:S01]  /*00a0*/  LDC.64 R30, c[0x0][0x210] ;  /* 0x00008400ff1e7b82 */ /* 0x000f620000000a00 */
[----:B-1----:R-:W-:Y:S01]  /*00b0*/  SHF.R.U32.HI R11, RZ, 0x2, R0 ;  /* 0x00000002ff0b7819 */ /* 0x002fe20000011600 */
[----:B------:R-:W-:Y:S02]  /*00c0*/  IMAD.SHL.U32 R28, R0, 0x4, RZ ;  /* 0x00000004001c7824 */ /* 0x000fe400078e00ff */
[----:B---3--:R-:W-:Y:S01]  /*00d0*/  IMAD.SHL.U32 R25, R25, 0x10, RZ ;  /* 0x0000001019197824 */ /* 0x008fe200078e00ff */
[----:B------:R-:W-:-:S04]  /*00e0*/  SGXT.U32 R11, R11, 0x6 ;  /* 0x000000060b0b781a */ /* 0x000fc80000000000 */
[----:B------:R-:W-:Y:S02]  /*00f0*/  LOP3.LUT R2, R25, 0xc, R28, 0xf8, !PT ;  /* 0x0000000c19027812 */ /* 0x000fe400078ef81c */
[----:B----4-:R-:W-:Y:S02]  /*0100*/  PRMT R3, R11, 0x6540, R26 ;  /* 0x000065400b037816 */ /* 0x010fe4000000001a */
[C---:B------:R-:W-:Y:S01]  /*0110*/  ISETP.GE.AND P0, PT, R2.reuse, 0x100, PT ;  /* 0x000001000200780c */ /* 0x040fe20003f06270 */
[----:B--2---:R-:W-:-:S04]  /*0120*/  IMAD.WIDE R8, R2, 0x4, R8 ;  /* 0x0000000402087825 */ /* 0x004fc800078e0208 */
[----:B------:R-:W-:-:S04]  /*0130*/  IMAD R3, R3, 0x100, R2 ;  /* 0x0000010003037824 */ /* 0x000fc800078e0202 */
[----:B-----5:R-:W-:-:S04]  /*0140*/  IMAD.WIDE R36, R3, 0x4, R30 ;  /* 0x0000000403247825 */ /* 0x020fc800078e021e */
[----:B------:R1:W2:Y:S04]  /*0150*/  @!P0 LDG.E.EL.128 R4, desc[UR6][R8.64] ;  /* 0x0000000608048981 */ /* 0x0002a8000c2e1d00 */
[----:B------:R-:W2:Y:S01]  /*0160*/  @!P0 LDG.E.EL.128 R12, desc[UR6][R36.64] ;  /* 0x00000006240c8981 */ /* 0x000ea2000c2e1d00 */
[----:B------:R-:W3:Y:S01]  /*0170*/  S2UR UR5, SR_CgaCtaId ;  /* 0x00000000000579c3 */ /* 0x000ee20000008800 */
[----:B------:R-:W-:Y:S01]  /*0180*/  VIADD R35, R3, 0x4000 ;  /* 0x0000400003237836 */ /* 0x000fe20000000000 */
[----:B------:R-:W-:Y:S02]  /*0190*/  CS2R R20, SRZ ;  /* 0x0000000000147805 */ /* 0x000fe4000001ff00 */
[----:B------:R-:W-:Y:S01]  /*01a0*/  CS2R R22, SRZ ;  /* 0x0000000000167805 */ /* 0x000fe2000001ff00 */
[----:B------:R-:W-:Y:S01]  /*01b0*/  IMAD.SHL.U32 R2, R0, 0x400, RZ ;  /* 0x0000040000027824 */ /* 0x000fe200078e00ff */
[----:B------:R-:W-:Y:S01]  /*01c0*/  UMOV UR4, 0x400 ;  /* 0x0000040000047882 */ /* 0x000fe20000000000 */
[----:B------:R-:W-:-:S03]  /*01d0*/  IMAD.WIDE R34, R35, 0x4, R30 ;  /* 0x0000000423227825 */ /* 0x000fc600078e021e */
[----:B------:R-:W-:Y:S02]  /*01e0*/  LOP3.LUT R2, R2, 0xc00, RZ, 0xc0, !PT ;  /* 0x00000c0002027812 */ /* 0x000fe400078ec0ff */
[----:B------:R-:W4:Y:S02]  /*01f0*/  @!P0 LDG.E.EL.128 R20, desc[UR6][R34.64] ;  /* 0x0000000622148981 */ /* 0x000f24000c2e1d00 */
[----:B-1----:R-:W-:Y:S02]  /*0200*/  LOP3.LUT R8, R11, R2, RZ, 0xfc, !PT ;  /* 0x000000020b087212 */ /* 0x002fe400078efcff */
[C---:B------:R-:W-:Y:S02]  /*0210*/  LOP3.LUT R9, R2.reuse, 0x100, RZ, 0xfc, !PT ;  /* 0x0000010002097812 */ /* 0x040fe400078efcff */
[----:B------:R-:W-:Y:S01]  /*0220*/  LOP3.LUT R10, R2, 0x200, RZ, 0xfc, !PT ;  /* 0x00000200020a7812 */ /* 0x000fe200078efcff */
[----:B---3--:R-:W-:-:S06]  /*0230*/  UPRMT UR4, UR5, 0x654, UR4 ;  /* 0x0000065405047896 */ /* 0x008fcc0008000004 */
[C---:B------:R-:W-:Y:S02]  /*0240*/  LEA.HI R27, R2.reuse, UR4, RZ, 0x1c ;  /* 0x00000004021b7c11 */ /* 0x040fe4000f8fe0ff */
[----:B------:R-:W-:Y:S02]  /*0250*/  LOP3.LUT R2, R2, 0x300, RZ, 0xfc, !PT ;  /* 0x0000030002027812 */ /* 0x000fe400078efcff */
[----:B------:R-:W-:Y:S01]  /*0260*/  LEA.HI R17, R10, UR4, RZ, 0x1c ;  /* 0x000000040a117c11 */ /* 0x000fe2000f8fe0ff */
[----:B------:R-:W-:Y:S01]  /*0270*/  VIADD R33, R3, 0x8000 ;  /* 0x0000800003217836 */ /* 0x000fe20000000000 */
[----:B------:R-:W-:Y:S01]  /*0280*/  LEA.HI R19, R2, UR4, RZ, 0x1c ;  /* 0x0000000402137c11 */ /* 0x000fe2000f8fe0ff */
[C---:B------:R-:W-:Y:S01]  /*0290*/  IMAD R27, R8.reuse, 0x4, R27 ;  /* 0x00000004081b7824 */ /* 0x040fe200078e021b */
[----:B------:R-:W-:Y:S01]  /*02a0*/  LEA.HI R11, R9, UR4, RZ, 0x1c ;  /* 0x00000004090b7c11 */ /* 0x000fe2000f8fe0ff */
[----:B------:R-:W-:Y:S02]  /*02b0*/  VIADD R9, R3, 0xc000 ;  /* 0x0000c00003097836 */ /* 0x000fe40000000000 */
[C---:B------:R-:W-:Y:S01]  /*02c0*/  IMAD R2, R8.reuse, 0x4, R17 ;  /* 0x0000000408027824 */ /* 0x040fe200078e0211 */
[----:B------:R-:W-:Y:S01]  /*02d0*/  CS2R R16, SRZ ;  /* 0x0000000000107805 */ /* 0x000fe2000001ff00 */
[----:B------:R-:W-:Y:S01]  /*02e0*/  IMAD R3, R8, 0x4, R19 ;  /* 0x0000000408037824 */ /* 0x000fe200078e0213 */
[----:B------:R-:W-:Y:S01]  /*02f0*/  CS2R R18, SRZ ;  /* 0x0000000000127805 */ /* 0x000fe2000001ff00 */
[----:B------:R-:W-:-:S05]  /*0300*/  IMAD.WIDE R32, R33, 0x4, R30 ;  /* 0x0000000421207825 */ /* 0x000fca00078e021e */
[----:B------:R-:W3:Y:S01]  /*0310*/  @!P0 LDG.E.EL.128 R16, desc[UR6][R32.64] ;  /* 0x0000000620108981 */ /* 0x000ee2000c2e1d00 */
[----:B------:R-:W-:Y:S01]  /*0320*/  IMAD R24, R8, 0x4, R11 ;  /* 0x0000000408187824 */ /* 0x000fe200078e020b */
[----:B------:R-:W-:Y:S01]  /*0330*/  CS2R R10, SRZ ;  /* 0x00000000000a7805 */ /* 0x000fe2000001ff00 */
[----:B------:R-:W-:Y:S01]  /*0340*/  IMAD.WIDE R30, R9, 0x4, R30 ;  /* 0x00000004091e7825 */ /* 0x000fe200078e021e */
[----:B------:R-:W-:-:S06]  /*0350*/  CS2R R8, SRZ ;  /* 0x0000000000087805 */ /* 0x000fcc000001ff00 */
[----:B------:R-:W5:Y:S01]  /*0360*/  @!P0 LDG.E.EL.128 R8, desc[UR6][R30.64] ;  /* 0x000000061e088981 */ /* 0x000f62000c2e1d00 */
[----:B--2---:R-:W-:Y:S01]  /*0370*/  FADD R12, R4, R12 ;  /* 0x0000000c040c7221 */ /* 0x004fe20000000000 */
[----:B------:R-:W-:Y:S01]  /*0380*/  FADD R29, R5, R13 ;  /* 0x0000000d051d7221 */ /* 0x000fe20000000000 */
[----:B------:R-:W-:-:S03]  /*0390*/  LOP3.LUT R13, R28, 0xfc, RZ, 0xc0, !PT ;  /* 0x000000fc1c0d7812 */ /* 0x000fc600078ec0ff */
[----:B------:R1:W-:Y:S02]  /*03a0*/  STS [R27], R12 ;  /* 0x0000000c1b007388 */ /* 0x0003e40000000800 */
[--C-:B-1----:R-:W-:Y:S02]  /*03b0*/  PRMT R12, R13, 0x6540, R26.reuse ;  /* 0x000065400d0c7816 */ /* 0x102fe4000000001a */
[----:B------:R-:W-:-:S04]  /*03c0*/  SHF.R.S32.HI R13, RZ, 0x17, R26 ;  /* 0x00000017ff0d7819 */ /* 0x000fc8000001141a */
[----:B------:R-:W-:-:S04]  /*03d0*/  SGXT R13, R13, 0x1 ;  /* 0x000000010d0d781a */ /* 0x000fc80000000200 */
[----:B------:R-:W-:Y:S01]  /*03e0*/  LEA.HI R13, R13, R12, RZ, 0xc ;  /* 0x0000000c0d0d7211 */ /* 0x000fe200078f60ff */
[----:B------:R-:W-:Y:S01]  /*03f0*/  FADD R39, R6, R14 ;  /* 0x0000000e06277221 */ /* 0x000fe20000000000 */
[----:B------:R-:W-:-:S03]  /*0400*/  FADD R38, R7, R15 ;  /* 0x0000000f07267221 */ /* 0x000fc60000000000 */
[C---:B------:R-:W-:Y:S01]  /*0410*/  IMAD.SHL.U32 R14, R13.reuse, 0x100, RZ ;  /* 0x000001000d0e7824 */ /* 0x040fe200078e00ff */
[----:B------:R-:W-:Y:S01]  /*0420*/  STS [R24+0x400], R29 ;  /* 0x0004001d18007388 */ /* 0x000fe20000000800 */
[----:B------:R-:W-:-:S03]  /*0430*/  LOP3.LUT R13, R13, 0xfffff000, RZ, 0xc0, !PT ;  /* 0xfffff0000d0d7812 */ /* 0x000fc600078ec0ff */
[----:B------:R-:W-:Y:S01]  /*0440*/  STS [R2+0x800], R39 ;  /* 0x0008002702007388 */ /* 0x000fe20000000800 */
[----:B------:R-:W-:-:S03]  /*0450*/  LOP3.LUT R14, R14, 0xfff00000, RZ, 0xc0, !PT ;  /* 0xfff000000e0e7812 */ /* 0x000fc600078ec0ff */
[----:B------:R1:W-:Y:S01]  /*0460*/  STS [R3+0xc00], R38 ;  /* 0x000c002603007388 */ /* 0x0003e20000000800 */
[----:B------:R-:W-:Y:S01]  /*0470*/  IADD3 R26, R14, R12, -R13 ;  /* 0x0000000c0e1a7210 */ /* 0x000fe20007ffe80d */
[----:B----4-:R-:W-:Y:S01]  /*0480*/  FADD R12, R4, R20 ;  /* 0x00000014040c7221 */ /* 0x010fe20000000000 */
[----:B------:R-:W-:Y:S01]  /*0490*/  SHF.R.U32.HI R20, RZ, 0x6, R0 ;  /* 0x00000006ff147819 */ /* 0x000fe20000011600 */
[----:B-1----:R-:W1:Y:S03]  /*04a0*/  LDC.64 R38, c[0x0][0x220] ;  /* 0x00008800ff267b82 */ /* 0x002e660000000a00 */
[----:B------:R-:W-:Y:S01]  /*04b0*/  SGXT.U32 R20, R20, 0x2 ;  /* 0x000000021414781a */ /* 0x000fe20000000000 */
[----:B------:R-:W-:-:S03]  /*04c0*/  FADD R21, R5, R21 ;  /* 0x0000001505157221 */ /* 0x000fc60000000000 */
[----:B------:R-:W-:Y:S01]  /*04d0*/  LOP3.LUT R13, R25, R20, RZ, 0xfc, !PT ;  /* 0x00000014190d7212 */ /* 0x000fe200078efcff */
[----:B------:R-:W-:Y:S01]  /*04e0*/  FADD R15, R6, R22 ;  /* 0x00000016060f7221 */ /* 0x000fe20000000000 */
[----:B------:R-:W-:Y:S02]  /*04f0*/  FADD R14, R7, R23 ;  /* 0x00000017070e7221 */ /* 0x000fe40000000000 */
[C---:B------:R-:W-:Y:S01]  /*0500*/  ISETP.GE.AND P1, PT, R13.reuse, 0x100, PT ;  /* 0x000001000d00780c */ /* 0x040fe20003f26270 */
[----:B------:R2:W-:Y:S01]  /*0510*/  STS [R27+0x100], R12 ;  /* 0x0001000c1b007388 */ /* 0x0005e20000000800 */
[----:B------:R-:W-:-:S03]  /*0520*/  IMAD R23, R13, 0x1000, R26 ;  /* 0x000010000d177824 */ /* 0x000fc600078e021a */
[----:B------:R-:W-:Y:S04]  /*0530*/  STS [R24+0x500], R21 ;  /* 0x0005001518007388 */ /* 0x000fe80000000800 */
[----:B------:R-:W-:Y:S01]  /*0540*/  STS [R2+0x900], R15 ;  /* 0x0009000f02007388 */ /* 0x000fe20000000800 */
[----:B--2---:R-:W-:-:S03]  /*0550*/  CS2R R12, SRZ ;  /* 0x00000000000c7805 */ /* 0x004fc6000001ff00 */
[----:B------:R2:W-:Y:S01]  /*0560*/  STS [R3+0xd00], R14 ;  /* 0x000d000e03007388 */ /* 0x0005e20000000800 */
[----:B-1----:R-:W-:Y:S01]  /*0570*/  IMAD.WIDE R22, R23, 0x4, R38 ;  /* 0x0000000417167825 */ /* 0x002fe200078e0226 */
[----:B--2---:R-:W-:-:S03]  /*0580*/  CS2R R14, SRZ ;  /* 0x00000000000e7805 */ /* 0x004fc6000001ff00 */
[C---:B---3--:R-:W-:Y:S01]  /*0590*/  FADD R16, R4.reuse, R16 ;  /* 0x0000001004107221 */ /* 0x048fe20000000000 */
[----:B------:R-:W-:Y:S02]  /*05a0*/  FADD R17, R5, R17 ;  /* 0x0000001105117221 */ /* 0x000fe40000000000 */
[----:B------:R1:W2:Y:S04]  /*05b0*/  @!P1 LDG.E.EL.128 R12, desc[UR6][R22.64] ;  /* 0x00000006160c9981 */ /* 0x0002a8000c2e1d00 */
[----:B------:R-:W-:Y:S04]  /*05c0*/  STS [R27+0x200], R16 ;  /* 0x000200101b007388 */ /* 0x000fe80000000800 */
[----:B------:R3:W-:Y:S01]  /*05d0*/  STS [R24+0x600], R17 ;  /* 0x0006001118007388 */ /* 0x0007e20000000800 */
[----:B-----5:R-:W-:Y:S01]  /*05e0*/  FADD R8, R4, R8 ;  /* 0x0000000804087221 */ /* 0x020fe20000000000 */
[----:B---3--:R-:W-:-:S04]  /*05f0*/  LOP3.LUT R17, R25, 0x4, R20, 0xfe, !PT ;  /* 0x0000000419117812 */ /* 0x008fc800078efe14 */
[C---:B------:R-:W-:Y:S01]  /*0600*/  ISETP.GE.AND P1, PT, R17.reuse, 0x100, PT ;  /* 0x000001001100780c */ /* 0x040fe20003f26270 */
[----:B------:R-:W-:Y:S02]  /*0610*/  IMAD R41, R17, 0x1000, R26 ;  /* 0x0000100011297824 */ /* 0x000fe400078e021a */
[----:B------:R-:W-:Y:S01]  /*0620*/  FADD R21, R6, R18 ;  /* 0x0000001206157221 */ /* 0x000fe20000000000 */
[----:B------:R-:W-:Y:S01]  /*0630*/  FADD R4, R7, R19 ;  /* 0x0000001307047221 */ /* 0x000fe20000000000 */
[----:B------:R-:W-:Y:S02]  /*0640*/  CS2R R16, SRZ ;  /* 0x0000000000107805 */ /* 0x000fe4000001ff00 */
[----:B------:R-:W-:Y:S01]  /*0650*/  CS2R R18, SRZ ;  /* 0x0000000000127805 */ /* 0x000fe2000001ff00 */
[----:B------:R-:W-:-:S05]  /*0660*/  IMAD.WIDE R40, R41, 0x4, R38 ;  /* 0x0000000429287825 */ /* 0x000fca00078e0226 */
[----:B------:R3:W4:Y:S01]  /*0670*/  @!P1 LDG.E.EL.128 R16, desc[UR6][R40.64] ;  /* 0x0000000628109981 */ /* 0x000722000c2e1d00 */
[----:B------:R-:W-:Y:S01]  /*0680*/  FADD R29, R5, R9 ;  /* 0x00000009051d7221 */ /* 0x000fe20000000000 */
[----:B------:R-:W-:-:S04]  /*0690*/  LOP3.LUT R5, R25, 0x8, R20, 0xfe, !PT ;  /* 0x0000000819057812 */ /* 0x000fc800078efe14 */
[C---:B------:R-:W-:Y:S01]  /*06a0*/  ISETP.GE.AND P1, PT, R5.reuse, 0x100, PT ;  /* 0x000001000500780c */ /* 0x040fe20003f26270 */
[----:B------:R-:W-:Y:S01]  /*06b0*/  IMAD R5, R5, 0x1000, R26 ;  /* 0x0000100005057824 */ /* 0x000fe200078e021a */
[----:B------:R5:W-:Y:S01]  /*06c0*/  STS [R2+0xa00], R21 ;  /* 0x000a001502007388 */ /* 0x000be20000000800 */
[----:B------:R-:W-:Y:S02]  /*06d0*/  LOP3.LUT R25, R25, 0xc, R20, 0xfe, !PT ;  /* 0x0000000c19197812 */ /* 0x000fe400078efe14 */
[----:B-1----:R-:W-:Y:S01]  /*06e0*/  CS2R R22, SRZ ;  /* 0x0000000000167805 */ /* 0x002fe2000001ff00 */
[----:B------:R1:W-:Y:S01]  /*06f0*/  STS [R3+0xe00], R4 ;  /* 0x000e000403007388 */ /* 0x0003e20000000800 */
[----:B-----5:R-:W-:Y:S01]  /*0700*/  CS2R R20, SRZ ;  /* 0x0000000000147805 */ /* 0x020fe2000001ff00 */
[----:B-1----:R-:W-:-:S05]  /*0710*/  IMAD.WIDE R4, R5, 0x4, R38 ;  /* 0x0000000405047825 */ /* 0x002fca00078e0226 */
[----:B------:R1:W5:Y:S01]  /*0720*/  @!P1 LDG.E.EL.128 R20, desc[UR6][R4.64] ;  /* 0x0000000604149981 */ /* 0x000362000c2e1d00 */
[C---:B------:R-:W-:Y:S01]  /*0730*/  ISETP.GE.AND P1, PT, R25.reuse, 0x100, PT ;  /* 0x000001001900780c */ /* 0x040fe20003f26270 */
[----:B------:R-:W-:Y:S02]  /*0740*/  IMAD R9, R25, 0x1000, R26 ;  /* 0x0000100019097824 */ /* 0x000fe400078e021a */
[----:B------:R1:W-:Y:S02]  /*0750*/  STS [R27+0x300], R8 ;  /* 0x000300081b007388 */ /* 0x0003e40000000800 */
[----:B------:R-:W-:Y:S02]  /*0760*/  IMAD.WIDE R38, R9, 0x4, R38 ;  /* 0x0000000409267825 */ /* 0x000fe400078e0226 */
[----:B------:R3:W-:Y:S01]  /*0770*/  STS [R24+0x700], R29 ;  /* 0x0007001d18007388 */ /* 0x0007e20000000800 */
[----:B01----:R-:W-:Y:S02]  /*0780*/  CS2R R26, SRZ ;  /* 0x00000000001a7805 */ /* 0x003fe4000001ff00 */
[----:B---3--:R-:W-:-:S06]  /*0790*/  CS2R R24, SRZ ;  /* 0x0000000000187805 */ /* 0x008fcc000001ff00 */
[----:B------:R-:W3:Y:S01]  /*07a0*/  @!P1 LDG.E.EL.128 R24, desc[UR6][R38.64] ;  /* 0x0000000626189981 */ /* 0x000ee2000c2e1d00 */
[----:B------:R-:W-:Y:S01]  /*07b0*/  FADD R40, R7, R11 ;  /* 0x0000000b07287221 */ /* 0x000fe20000000000 */
[----:B------:R-:W-:-:S05]  /*07c0*/  FADD R29, R6, R10 ;  /* 0x0000000a061d7221 */ /* 0x000fca0000000000 */
[----:B------:R0:W-:Y:S04]  /*07d0*/  STS [R2+0xb00], R29 ;  /* 0x000b001d02007388 */ /* 0x0001e80000000800 */
[----:B------:R1:W-:Y:S01]  /*07e0*/  STS [R3+0xf00], R40 ;  /* 0x000f002803007388 */ /* 0x0003e20000000800 */
[----:B------:R-:W-:Y:S01]  /*07f0*/  LOP3.LUT R28, R28, 0x3fc, RZ, 0xc0, !PT ;  /* 0x000003fc1c1c7812 */ /* 0x000fe200078ec0ff */
[----:B--2---:R-:W-:-:S04]  /*0800*/  FADD R12, RZ, -R12 ;  /* 0x8000000cff0c7221 */ /* 0x004fc80000000000 */
[----:B------:R-:W-:-:S05]  /*0810*/  FMUL R12, R12, 1.4426950216293334961 ;  /* 0x3fb8aa3b0c0c7820 */ /* 0x000fca0000400000 */
[----:B------:R-:W-:Y:S01]  /*0820*/  FSETP.GEU.AND P6, PT, R12, -126, PT ;  /* 0xc2fc00000c00780b */ /* 0x000fe20003fce000 */
[----:B------:R-:W-:Y:S01]  /*0830*/  FADD R13, RZ, -R13 ;  /* 0x8000000dff0d7221 */ /* 0x000fe20000000000 */
[----:B------:R-:W-:-:S11]  /*0840*/  FADD R15, RZ, -R15 ;  /* 0x8000000fff0f7221 */ /* 0x000fd60000000000 */
[----:B------:R-:W-:-:S04]  /*0850*/  @!P6 FMUL R12, R12, 0.5 ;  /* 0x3f0000000c0ce820 */ /* 0x000fc80000400000 */
[----:B------:R-:W2:Y:S01]  /*0860*/  MUFU.EX2 R4, R12 ;  /* 0x0000000c00047308 */ /* 0x000ea20000000800 */
[----:B------:R-:W-:Y:S01]  /*0870*/  FMUL R5, R13, 1.4426950216293334961 ;  /* 0x3fb8aa3b0d057820 */ /* 0x000fe20000400000 */
[----:B----4-:R-:W-:Y:S01]  /*0880*/  FADD R16, RZ, -R16 ;  /* 0x80000010ff107221 */ /* 0x010fe20000000000 */
[----:B------:R-:W-:-:S03]  /*0890*/  FADD R17, RZ, -R17 ;  /* 0x80000011ff117221 */ /* 0x000fc60000000000 */
[----:B------:R-:W-:Y:S01]  /*08a0*/  FMUL R16, R16, 1.4426950216293334961 ;  /* 0x3fb8aa3b10107820 */ /* 0x000fe20000400000 */
[----:B------:R-:W-:Y:S01]  /*08b0*/  FADD R18, RZ, -R18 ;  /* 0x80000012ff127221 */ /* 0x000fe20000000000 */
[----:B------:R-:W-:Y:S01]  /*08c0*/  FMUL R13, R15, 1.4426950216293334961 ;  /* 0x3fb8aa3b0f0d7820 */ /* 0x000fe20000400000 */
[----:B------:R-:W-:Y:S02]  /*08d0*/  FMUL R15, R17, 1.4426950216293334961 ;  /* 0x3fb8aa3b110f7820 */ /* 0x000fe40000400000 */
[----:B------:R-:W-:Y:S01]  /*08e0*/  FSETP.GEU.AND P4, PT, R16, -126, PT ;  /* 0xc2fc00001000780b */ /* 0x000fe20003f8e000 */
[----:B------:R-:W-:Y:S01]  /*08f0*/  FMUL R17, R18, 1.4426950216293334961 ;  /* 0x3fb8aa3b12117820 */ /* 0x000fe20000400000 */
[----:B------:R-:W-:Y:S01]  /*0900*/  FSETP.GEU.AND P3, PT, R13, -126, PT ;  /* 0xc2fc00000d00780b */ /* 0x000fe20003f6e000 */
[----:B--2---:R-:W-:Y:S01]  /*0910*/  @!P6 FMUL R4, R4, R4 ;  /* 0x000000040404e220 */ /* 0x004fe20000400000 */
[----:B------:R-:W-:Y:S02]  /*0920*/  FSETP.GEU.AND P5, PT, R15, -126, PT ;  /* 0xc2fc00000f00780b */ /* 0x000fe40003fae000 */
[----:B------:R-:W-:Y:S01]  /*0930*/  FSETP.GEU.AND P6, PT, R17, -126, PT ;  /* 0xc2fc00001100780b */ /* 0x000fe20003fce000 */
[----:B------:R-:W-:Y:S01]  /*0940*/  FADD R14, RZ, -R14 ;  /* 0x8000000eff0e7221 */ /* 0x000fe20000000000 */
[----:B------:R-:W-:-:S03]  /*0950*/  FSETP.GEU.AND P1, PT, R5, -126, PT ;  /* 0xc2fc00000500780b */ /* 0x000fc60003f2e000 */
[----:B------:R-:W-:Y:S02]  /*0960*/  FMUL R8, R14, 1.4426950216293334961 ;  /* 0x3fb8aa3b0e087820 */ /* 0x000fe40000400000 */
[----:B------:R-:W-:Y:S02]  /*0970*/  @!P4 FMUL R16, R16, 0.5 ;  /* 0x3f0000001010c820 */ /* 0x000fe40000400000 */
[----:B------:R-:W-:Y:S01]  /*0980*/  @!P3 FMUL R13, R13, 0.5 ;  /* 0x3f0000000d0db820 */ /* 0x000fe20000400000 */
[----:B------:R-:W-:Y:S01]  /*0990*/  FSETP.GEU.AND P2, PT, R8, -126, PT ;  /* 0xc2fc00000800780b */ /* 0x000fe20003f4e000 */
[----:B------:R-:W-:Y:S02]  /*09a0*/  @!P5 FMUL R15, R15, 0.5 ;  /* 0x3f0000000f0fd820 */ /* 0x000fe40000400000 */
[----:B------:R-:W2:Y:S01]  /*09b0*/  MUFU.EX2 R16, R16 ;  /* 0x0000001000107308 */ /* 0x000ea20000000800 */
[----:B------:R-:W-:Y:S01]  /*09c0*/  @!P6 FMUL R17, R17, 0.5 ;  /* 0x3f0000001111e820 */ /* 0x000fe20000400000 */
[----:B-----5:R-:W-:Y:S01]  /*09d0*/  FADD R20, RZ, -R20 ;  /* 0x80000014ff147221 */ /* 0x020fe20000000000 */
[----:B------:R-:W-:Y:S01]  /*09e0*/  FADD R21, RZ, -R21 ;  /* 0x80000015ff157221 */ /* 0x000fe20000000000 */
[----:B------:R-:W-:Y:S01]  /*09f0*/  @!P1 FMUL R5, R5, 0.5 ;  /* 0x3f00000005059820 */ /* 0x000fe20000400000 */
[----:B------:R-:W-:-:S03]  /*0a00*/  FADD R22, RZ, -R22 ;  /* 0x80000016ff167221 */ /* 0x000fc60000000000 */
[----:B------:R-:W4:Y:S01]  /*0a10*/  MUFU.EX2 R13, R13 ;  /* 0x0000000d000d7308 */ /* 0x000f220000000800 */
[----:B------:R-:W-:Y:S01]  /*0a20*/  FMUL R9, R20, 1.4426950216293334961 ;  /* 0x3fb8aa3b14097820 */ /* 0x000fe20000400000 */
[----:B------:R-:W-:Y:S01]  /*0a30*/  FMUL R20, R21, 1.4426950216293334961 ;  /* 0x3fb8aa3b15147820 */ /* 0x000fe20000400000 */
[----:B------:R-:W-:-:S05]  /*0a40*/  FMUL R21, R22, 1.4426950216293334961 ;  /* 0x3fb8aa3b16157820 */ /* 0x000fca0000400000 */
[----:B------:R-:W5:Y:S01]  /*0a50*/  MUFU.EX2 R17, R17 ;  /* 0x0000001100117308 */ /* 0x000f620000000800 */
[----:B------:R-:W-:-:S07]  /*0a60*/  @!P2 FMUL R8, R8, 0.5 ;  /* 0x3f0000000808a820 */ /* 0x000fce0000400000 */
[----:B------:R-:W0:Y:S01]  /*0a70*/  MUFU.EX2 R15, R15 ;  /* 0x0000000f000f7308 */ /* 0x000e220000000800 */
[----:B---3--:R-:W-:Y:S01]  /*0a80*/  FADD R24, RZ, -R24 ;  /* 0x80000018ff187221 */ /* 0x008fe20000000000 */
[----:B------:R-:W-:Y:S01]  /*0a90*/  FADD R23, RZ, -R23 ;  /* 0x80000017ff177221 */ /* 0x000fe20000000000 */
[----:B--2---:R-:W-:Y:S01]  /*0aa0*/  @!P4 FMUL R16, R16, R16 ;  /* 0x000000101010c220 */ /* 0x004fe20000400000 */
[----:B------:R-:W-:-:S04]  /*0ab0*/  FSETP.GEU.AND P4, PT, R21, -126, PT ;  /* 0xc2fc00001500780b */ /* 0x000fc80003f8e000 */
[----:B------:R-:W2:Y:S01]  /*0ac0*/  MUFU.EX2 R5, R5 ;  /* 0x0000000500057308 */ /* 0x000ea20000000800 */
[----:B------:R-:W-:Y:S01]  /*0ad0*/  FMUL R14, R24, 1.4426950216293334961 ;  /* 0x3fb8aa3b180e7820 */ /* 0x000fe20000400000 */
[----:B----4-:R-:W-:Y:S01]  /*0ae0*/  @!P3 FMUL R13, R13, R13 ;  /* 0x0000000d0d0db220 */ /* 0x010fe20000400000 */
[----:B------:R-:W-:Y:S01]  /*0af0*/  FMUL R18, R23, 1.4426950216293334961 ;  /* 0x3fb8aa3b17127820 */ /* 0x000fe20000400000 */
[----:B------:R-:W-:Y:S01]  /*0b00*/  FADD R19, RZ, -R19 ;  /* 0x80000013ff137221 */ /* 0x000fe20000000000 */
[----:B------:R-:W-:-:S03]  /*0b10*/  FSETP.GEU.AND P3, PT, R20, -126, PT ;  /* 0xc2fc00001400780b */ /* 0x000fc60003f6e000 */
[----:B------:R-:W3:Y:S01]  /*0b20*/  MUFU.EX2 R8, R8 ;  /* 0x0000000800087308 */ /* 0x000ee20000000800 */
[----:B-----5:R-:W-:Y:S01]  /*0b30*/  @!P6 FMUL R17, R17, R17 ;  /* 0x000000111111e220 */ /* 0x020fe20000400000 */
[----:B0-----:R-:W-:Y:S01]  /*0b40*/  @!P5 FMUL R15, R15, R15 ;  /* 0x0000000f0f0fd220 */ /* 0x001fe20000400000 */
[----:B------:R-:W-:Y:S01]  /*0b50*/  FSETP.GEU.AND P6, PT, R14, -126, PT ;  /* 0xc2fc00000e00780b */ /* 0x000fe20003fce000 */
[----:B------:R-:W-:Y:S01]  /*0b60*/  FMUL R19, R19, 1.4426950216293334961 ;  /* 0x3fb8aa3b13137820 */ /* 0x000fe20000400000 */
[----:B------:R-:W-:Y:S01]  /*0b70*/  FSETP.GEU.AND P5, PT, R18, -126, PT ;  /* 0xc2fc00001200780b */ /* 0x000fe20003fae000 */
[----:B------:R-:W-:Y:S01]  /*0b80*/  @!P4 FMUL R21, R21, 0.5 ;  /* 0x3f0000001515c820 */ /* 0x000fe20000400000 */
[----:B--2---:R-:W-:Y:S02]  /*0b90*/  @!P1 FMUL R5, R5, R5 ;  /* 0x0000000505059220 */ /* 0x004fe40000400000 */
[----:B------:R-:W-:Y:S01]  /*0ba0*/  FSETP.GEU.AND P1, PT, R19, -126, PT ;  /* 0xc2fc00001300780b */ /* 0x000fe20003f2e000 */
[----:B------:R-:W-:-:S02]  /*0bb0*/  @!P3 FMUL R20, R20, 0.5 ;  /* 0x3f0000001414b820 */ /* 0x000fc40000400000 */
[----:B------:R-:W0:Y:S01]  /*0bc0*/  MUFU.EX2 R21, R21 ;  /* 0x0000001500157308 */ /* 0x000e220000000800 */
[----:B---3--:R-:W-:Y:S01]  /*0bd0*/  @!P2 FMUL R8, R8, R8 ;  /* 0x000000080808a220 */ /* 0x008fe20000400000 */
[----:B------:R-:W-:Y:S02]  /*0be0*/  FSETP.GEU.AND P2, PT, R9, -126, PT ;  /* 0xc2fc00000900780b */ /* 0x000fe40003f4e000 */
[----:B------:R-:W-:Y:S02]  /*0bf0*/  @!P6 FMUL R14, R14, 0.5 ;  /* 0x3f0000000e0ee820 */ /* 0x000fe40000400000 */
[----:B------:R-:W-:Y:S02]  /*0c00*/  @!P5 FMUL R18, R18, 0.5 ;  /* 0x3f0000001212d820 */ /* 0x000fe40000400000 */
[----:B------:R-:W2:Y:S01]  /*0c10*/  MUFU.EX2 R20, R20 ;  /* 0x0000001400147308 */ /* 0x000ea20000000800 */
[----:B------:R-:W-:Y:S01]  /*0c20*/  FADD R26, RZ, -R26 ;  /* 0x8000001aff1a7221 */ /* 0x000fe20000000000 */
[----:B------:R-:W-:-:S03]  /*0c30*/  @!P1 FMUL R19, R19, 0.5 ;  /* 0x3f00000013139820 */ /* 0x000fc60000400000 */
[----:B------:R-:W-:-:S03]  /*0c40*/  FMUL R12, R26, 1.4426950216293334961 ;  /* 0x3fb8aa3b1a0c7820 */ /* 0x000fc60000400000 */
[----:B------:R-:W3:Y:S01]  /*0c50*/  MUFU.EX2 R14, R14 ;  /* 0x0000000e000e7308 */ /* 0x000ee20000000800 */
[----:B------:R-:W-:Y:S01]  /*0c60*/  FADD R26, R5, 1 ;  /* 0x3f800000051a7421 */ /* 0x000fe20000000000 */
[----:B------:R-:W-:-:S06]  /*0c70*/  @!P2 FMUL R9, R9, 0.5 ;  /* 0x3f0000000909a820 */ /* 0x000fcc0000400000 */
[----:B------:R-:W4:Y:S01]  /*0c80*/  MUFU.EX2 R18, R18 ;  /* 0x0000001200127308 */ /* 0x000f220000000800 */
[----:B------:R-:W-:Y:S01]  /*0c90*/  FADD R25, RZ, -R25 ;  /* 0x80000019ff197221 */ /* 0x000fe20000000000 */
[----:B------:R-:W-:Y:S01]  /*0ca0*/  FADD R38, R4, 1 ;  /* 0x3f80000004267421 */ /* 0x000fe20000000000 */
[----:B0-----:R-:W-:Y:S01]  /*0cb0*/  @!P4 FMUL R21, R21, R21 ;  /* 0x000000151515c220 */ /* 0x001fe20000400000 */
[----:B------:R-:W-:-:S04]  /*0cc0*/  FSETP.GT.AND P4, PT, R26, 8.50705917302346158658e+37, PT ;  /* 0x7e8000001a00780b */ /* 0x000fc80003f84000 */
[----:B------:R-:W0:Y:S01]  /*0cd0*/  MUFU.EX2 R19, R19 ;  /* 0x0000001300137308 */ /* 0x000e220000000800 */
[----:B------:R-:W-:Y:S01]  /*0ce0*/  FADD R24, R13, 1 ;  /* 0x3f8000000d187421 */ /* 0x000fe20000000000 */
[----:B--2---:R-:W-:Y:S01]  /*0cf0*/  @!P3 FMUL R20, R20, R20 ;  /* 0x000000141414b220 */ /* 0x004fe20000400000 */
[----:B------:R-:W-:-:S05]  /*0d00*/  FSETP.GT.AND P3, PT, R38, 8.50705917302346158658e+37, PT ;  /* 0x7e8000002600780b */ /* 0x000fca0003f64000 */
[----:B------:R2:W5:Y:S01]  /*0d10*/  MUFU.EX2 R22, R9 ;  /* 0x0000000900167308 */ /* 0x0005620000000800 */
[----:B---3--:R-:W-:Y:S01]  /*0d20*/  @!P6 FMUL R14, R14, R14 ;  /* 0x0000000e0e0ee220 */ /* 0x008fe20000400000 */
[----:B----4-:R-:W-:Y:S01]  /*0d30*/  @!P5 FMUL R18, R18, R18 ;  /* 0x000000121212d220 */ /* 0x010fe20000400000 */
[----:B------:R-:W-:Y:S01]  /*0d40*/  FSETP.GT.AND P6, PT, R24, 8.50705917302346158658e+37, PT ;  /* 0x7e8000001800780b */ /* 0x000fe20003fc4000 */
[----:B--2---:R-:W-:Y:S01]  /*0d50*/  FMUL R9, R25, 1.4426950216293334961 ;  /* 0x3fb8aa3b19097820 */ /* 0x004fe20000400000 */
[----:B------:R-:W-:Y:S01]  /*0d60*/  FADD R25, R8, 1 ;  /* 0x3f80000008197421 */ /* 0x000fe20000000000 */
[----:B------:R-:W-:Y:S02]  /*0d70*/  IMAD.MOV.U32 R4, RZ, RZ, 0x3e800000 ;  /* 0x3e800000ff047424 */ /* 0x000fe400078e00ff */
[----:B------:R-:W-:Y:S02]  /*0d80*/  FADD R15, R15, 1 ;  /* 0x3f8000000f0f7421 */ /* 0x000fe40000000000 */
[----:B------:R-:W-:Y:S01]  /*0d90*/  FSETP.GT.AND P5, PT, R25, 8.50705917302346158658e+37, PT ;  /* 0x7e8000001900780b */ /* 0x000fe20003fa4000 */
[----:B0-----:R-:W-:Y:S01]  /*0da0*/  @!P1 FMUL R19, R19, R19 ;  /* 0x0000001313139220 */ /* 0x001fe20000400000 */
[----:B------:R-:W-:Y:S01]  /*0db0*/  @P4 FMUL R26, R26, 0.25 ;  /* 0x3e8000001a1a4820 */ /* 0x000fe20000400000 */
[----:B------:R-:W-:Y:S01]  /*0dc0*/  FADD R23, R16, 1 ;  /* 0x3f80000010177421 */ /* 0x000fe20000000000 */
[----:B------:R-:W-:-:S02]  /*0dd0*/  FSEL R13, R4, 1, P4 ;  /* 0x3f800000040d7808 */ /* 0x000fc40002000000 */
[----:B------:R-:W-:Y:S01]  /*0de0*/  FSETP.GT.AND P4, PT, R15, 8.50705917302346158658e+37, PT ;  /* 0x7e8000000f00780b */ /* 0x000fe20003f84000 */
[----:B------:R-:W-:Y:S01]  /*0df0*/  FADD R19, R19, 1 ;  /* 0x3f80000013137421 */ /* 0x000fe20000000000 */
[----:B------:R-:W-:Y:S01]  /*0e00*/  @P3 FMUL R38, R38, 0.25 ;  /* 0x3e80000026263820 */ /* 0x000fe20000400000 */
[----:B------:R-:W-:Y:S01]  /*0e10*/  FSEL R16, R4, 1, P3 ;  /* 0x3f80000004107808 */ /* 0x000fe20001800000 */
[----:B------:R-:W-:Y:S01]  /*0e20*/  FADD R27, RZ, -R27 ;  /* 0x8000001bff1b7221 */ /* 0x000fe20000000000 */
[----:B------:R-:W-:Y:S02]  /*0e30*/  FSETP.GEU.AND P1, PT, R9, -126, PT ;  /* 0xc2fc00000900780b */ /* 0x000fe40003f2e000 */
[----:B------:R-:W-:Y:S01]  /*0e40*/  FSETP.GT.AND P3, PT, R23, 8.50705917302346158658e+37, PT ;  /* 0x7e8000001700780b */ /* 0x000fe20003f64000 */
[----:B------:R-:W-:Y:S01]  /*0e50*/  @P6 FMUL R24, R24, 0.25 ;  /* 0x3e80000018186820 */ /* 0x000fe20000400000 */
[----:B------:R-:W-:Y:S01]  /*0e60*/  FSEL R11, R4, 1, P6 ;  /* 0x3f800000040b7808 */ /* 0x000fe20003000000 */
[----:B------:R0:W-:Y:S01]  /*0e70*/  MUFU.RCP R5, R38 ;  /* 0x0000002600057308 */ /* 0x0001e20000001000 */
[----:B------:R-:W-:Y:S01]  /*0e80*/  @P5 FMUL R25, R25, 0.25 ;  /* 0x3e80000019195820 */ /* 0x000fe20000400000 */
[----:B------:R-:W-:Y:S01]  /*0e90*/  FSETP.GT.AND P6, PT, R19, 8.50705917302346158658e+37, PT ;  /* 0x7e8000001300780b */ /* 0x000fe20003fc4000 */
[----:B-----5:R-:W-:Y:S01]  /*0ea0*/  @!P2 FMUL R22, R22, R22 ;  /* 0x000000161616a220 */ /* 0x020fe20000400000 */
[----:B------:R-:W-:-:S04]  /*0eb0*/  FSETP.GEU.AND P2, PT, R12, -126, PT ;  /* 0xc2fc00000c00780b */ /* 0x000fc80003f4e000 */
[----:B------:R2:W3:Y:S01]  /*0ec0*/  MUFU.RCP R8, R26 ;  /* 0x0000001a00087308 */ /* 0x0004e20000001000 */
[----:B0-----:R-:W-:Y:S01]  /*0ed0*/  FADD R38, R17, 1 ;  /* 0x3f80000011267421 */ /* 0x001fe20000000000 */
[----:B------:R-:W-:Y:S01]  /*0ee0*/  FMUL R17, R27, 1.4426950216293334961 ;  /* 0x3fb8aa3b1b117820 */ /* 0x000fe20000400000 */
[----:B------:R-:W-:Y:S01]  /*0ef0*/  @P4 FMUL R15, R15, 0.25 ;  /* 0x3e8000000f0f4820 */ /* 0x000fe20000400000 */
[----:B------:R-:W-:Y:S01]  /*0f00*/  FADD R29, R22, 1 ;  /* 0x3f800000161d7421 */ /* 0x000fe20000000000 */
[----:B-1----:R-:W-:-:S03]  /*0f10*/  FSEL R3, R4, 1, P4 ;  /* 0x3f80000004037808 */ /* 0x002fc60002000000 */
[----:B------:R-:W0:Y:S01]  /*0f20*/  MUFU.RCP R6, R25 ;  /* 0x0000001900067308 */ /* 0x000e220000001000 */
[----:B------:R-:W-:Y:S02]  /*0f30*/  FSETP.GEU.AND P4, PT, R17, -126, PT ;  /* 0xc2fc00001100780b */ /* 0x000fe40003f8e000 */
[----:B------:R-:W-:Y:S01]  /*0f40*/  FSEL R7, R4, 1, P5 ;  /* 0x3f80000004077808 */ /* 0x000fe20002800000 */
[----:B------:R-:W-:Y:S01]  /*0f50*/  @!P1 FMUL R9, R9, 0.5 ;  /* 0x3f00000009099820 */ /* 0x000fe20000400000 */
[----:B------:R-:W-:Y:S01]  /*0f60*/  FSETP.GT.AND P5, PT, R38, 8.50705917302346158658e+37, PT ;  /* 0x7e8000002600780b */ /* 0x000fe20003fa4000 */
[----:B------:R-:W-:Y:S02]  /*0f70*/  @P3 FMUL R23, R23, 0.25 ;  /* 0x3e80000017173820 */ /* 0x000fe40000400000 */
[----:B------:R-:W1:Y:S01]  /*0f80*/  MUFU.RCP R10, R24 ;  /* 0x00000018000a7308 */ /* 0x000e620000001000 */
[----:B--2---:R-:W-:Y:S02]  /*0f90*/  FSEL R26, R4, 1, P3 ;  /* 0x3f800000041a7808 */ /* 0x004fe40001800000 */
[----:B------:R-:W-:Y:S01]  /*0fa0*/  FSETP.GT.AND P3, PT, R29, 8.50705917302346158658e+37, PT ;  /* 0x7e8000001d00780b */ /* 0x000fe20003f64000 */
[----:B------:R-:W-:Y:S01]  /*0fb0*/  @P6 FMUL R19, R19, 0.25 ;  /* 0x3e80000013136820 */ /* 0x000fe20000400000 */
[----:B------:R-:W-:-:S03]  /*0fc0*/  @!P2 FMUL R12, R12, 0.5 ;  /* 0x3f0000000c0ca820 */ /* 0x000fc60000400000 */
[----:B------:R2:W-:Y:S01]  /*0fd0*/  MUFU.RCP R24, R15 ;  /* 0x0000000f00187308 */ /* 0x0005e20000001000 */
[----:B------:R-:W-:Y:S01]  /*0fe0*/  @!P4 FMUL R17, R17, 0.5 ;  /* 0x3f0000001111c820 */ /* 0x000fe20000400000 */
[----:B------:R-:W-:-:S06]  /*0ff0*/  @P5 FMUL R38, R38, 0.25 ;  /* 0x3e80000026265820 */ /* 0x000fcc0000400000 */
[----:B------:R-:W4:Y:S01]  /*1000*/  MUFU.EX2 R9, R9 ;  /* 0x0000000900097308 */ /* 0x000f220000000800 */
[----:B--2---:R-:W-:Y:S01]  /*1010*/  FADD R15, R20, 1 ;  /* 0x3f800000140f7421 */ /* 0x004fe20000000000 */
[----:B---3--:R-:W-:Y:S01]  /*1020*/  FMUL R20, R8, R13 ;  /* 0x0000000d08147220 */ /* 0x008fe20000400000 */
[----:B------:R-:W-:Y:S01]  /*1030*/  FADD R13, R21, 1 ;  /* 0x3f800000150d7421 */ /* 0x000fe20000000000 */
[----:B0-----:R-:W-:Y:S01]  /*1040*/  FMUL R21, R6, R7 ;  /* 0x0000000706157220 */ /* 0x001fe20000400000 */
[----:B------:R-:W-:-:S03]  /*1050*/  FADD R7, R18, 1 ;  /* 0x3f80000012077421 */ /* 0x000fc60000000000 */
[----:B------:R-:W0:Y:S01]  /*1060*/  MUFU.RCP R19, R19 ;  /* 0x0000001300137308 */ /* 0x000e220000001000 */
[----:B------:R-:W-:Y:S01]  /*1070*/  FSEL R6, R4, 1, P6 ;  /* 0x3f80000004067808 */ /* 0x000fe20003000000 */
[----:B-1----:R-:W-:Y:S01]  /*1080*/  FMUL R22, R10, R11 ;  /* 0x0000000b0a167220 */ /* 0x002fe20000400000 */
[----:B------:R-:W-:Y:S01]  /*1090*/  @P3 FMUL R29, R29, 0.25 ;  /* 0x3e8000001d1d3820 */ /* 0x000fe20000400000 */
[----:B------:R-:W-:Y:S02]  /*10a0*/  FSETP.GT.AND P6, PT, R13, 8.50705917302346158658e+37, PT ;  /* 0x7e8000000d00780b */ /* 0x000fe40003fc4000 */
[----:B------:R-:W-:Y:S02]  /*10b0*/  FSEL R11, R4, 1, P3 ;  /* 0x3f800000040b7808 */ /* 0x000fe40001800000 */
[----:B------:R-:W1:Y:S01]  /*10c0*/  MUFU.EX2 R12, R12 ;  /* 0x0000000c000c7308 */ /* 0x000e620000000800 */
[----:B------:R-:W-:Y:S01]  /*10d0*/  FSETP.GT.AND P3, PT, R7, 8.50705917302346158658e+37, PT ;  /* 0x7e8000000700780b */ /* 0x000fe20003f64000 */
[----:B------:R-:W-:Y:S01]  /*10e0*/  FADD R14, R14, 1 ;  /* 0x3f8000000e0e7421 */ /* 0x000fe20000000000 */
[----:B------:R-:W-:-:S05]  /*10f0*/  FSEL R25, R4, 1, P5 ;  /* 0x3f80000004197808 */ /* 0x000fca0002800000 */
[----:B------:R-:W2:Y:S01]  /*1100*/  MUFU.RCP R2, R38 ;  /* 0x0000002600027308 */ /* 0x000ea20000001000 */
[----:B------:R-:W-:Y:S01]  /*1110*/  FSETP.GT.AND P5, PT, R15, 8.50705917302346158658e+37, PT ;  /* 0x7e8000000f00780b */ /* 0x000fe20003fa4000 */
[----:B----4-:R-:W-:-:S06]  /*1120*/  @!P1 FMUL R9, R9, R9 ;  /* 0x0000000909099220 */ /* 0x010fcc0000400000 */
[----:B------:R-:W3:Y:S01]  /*1130*/  MUFU.EX2 R17, R17 ;  /* 0x0000001100117308 */ /* 0x000ee20000000800 */
[----:B------:R-:W-:Y:S01]  /*1140*/  FSETP.GT.AND P1, PT, R14, 8.50705917302346158658e+37, PT ;  /* 0x7e8000000e00780b */ /* 0x000fe20003f24000 */
[----:B0-----:R-:W-:Y:S01]  /*1150*/  FMUL R19, R19, R6 ;  /* 0x0000000613137220 */ /* 0x001fe20000400000 */
[----:B------:R-:W-:Y:S01]  /*1160*/  SHF.R.U32.HI R6, RZ, 0x2, R0 ;  /* 0x00000002ff067819 */ /* 0x000fe20000011600 */
[----:B------:R-:W-:-:S04]  /*1170*/  @P6 FMUL R13, R13, 0.25 ;  /* 0x3e8000000d0d6820 */ /* 0x000fc80000400000 */
[----:B------:R-:W0:Y:S01]  /*1180*/  MUFU.RCP R8, R29 ;  /* 0x0000001d00087308 */ /* 0x000e220000001000 */
[----:B------:R-:W-:Y:S01]  /*1190*/  @P3 FMUL R7, R7, 0.25 ;  /* 0x3e80000007073820 */ /* 0x000fe20000400000 */
[----:B-1----:R-:W-:Y:S01]  /*11a0*/  @!P2 FMUL R12, R12, R12 ;  /* 0x0000000c0c0ca220 */ /* 0x002fe20000400000 */
[----:B------:R-:W-:Y:S01]  /*11b0*/  LOP3.LUT R6, R6, 0x30, RZ, 0xc0, !PT ;  /* 0x0000003006067812 */ /* 0x000fe200078ec0ff */
[----:B--2---:R-:W-:-:S04]  /*11c0*/  FMUL R18, R2, R25 ;  /* 0x0000001902127220 */ /* 0x004fc80000400000 */
[----:B------:R-:W1:Y:S01]  /*11d0*/  MUFU.RCP R23, R23 ;  /* 0x0000001700177308 */ /* 0x000e620000001000 */
[----:B---3--:R-:W-:Y:S01]  /*11e0*/  @!P4 FMUL R17, R17, R17 ;  /* 0x000000111111c220 */ /* 0x008fe20000400000 */
[----:B------:R-:W-:Y:S01]  /*11f0*/  FMUL R5, R5, R16 ;  /* 0x0000001005057220 */ /* 0x000fe20000400000 */
[----:B------:R-:W-:Y:S01]  /*1200*/  FADD R25, R12, 1 ;  /* 0x3f8000000c197421 */ /* 0x000fe20000000000 */
[----:B------:R-:W-:Y:S01]  /*1210*/  @P5 FMUL R15, R15, 0.25 ;  /* 0x3e8000000f0f5820 */ /* 0x000fe20000400000 */
[----:B------:R-:W-:Y:S01]  /*1220*/  FADD R16, R9, 1 ;  /* 0x3f80000009107421 */ /* 0x000fe20000000000 */
[----:B------:R-:W-:Y:S02]  /*1230*/  VIADD R9, R6, UR4 ;  /* 0x0000000406097c36 */ /* 0x000fe40008000000 */
[----:B------:R-:W2:Y:S01]  /*1240*/  MUFU.RCP R13, R13 ;  /* 0x0000000d000d7308 */ /* 0x000ea20000001000 */
[----:B------:R-:W-:Y:S01]  /*1250*/  @P1 FMUL R14, R14, 0.25 ;  /* 0x3e8000000e0e1820 */ /* 0x000fe20000400000 */
[----:B------:R-:W-:Y:S01]  /*1260*/  FADD R6, R17, 1 ;  /* 0x3f80000011067421 */ /* 0x000fe20000000000 */
[----:B------:R-:W-:Y:S01]  /*1270*/  FMUL R24, R24, R3 ;  /* 0x0000000318187220 */ /* 0x000fe20000400000 */
[----:B------:R-:W-:-:S04]  /*1280*/  FSETP.GT.AND P4, PT, R25, 8.50705917302346158658e+37, PT ;  /* 0x7e8000001900780b */ /* 0x000fc80003f84000 */
[----:B------:R-:W3:Y:S01]  /*1290*/  MUFU.RCP R7, R7 ;  /* 0x0000000700077308 */ /* 0x000ee20000001000 */
[----:B0-----:R-:W-:Y:S01]  /*12a0*/  FMUL R2, R8, R11 ;  /* 0x0000000b08027220 */ /* 0x001fe20000400000 */
[----:B------:R-:W-:Y:S02]  /*12b0*/  FSEL R8, R4, 1, P5 ;  /* 0x3f80000004087808 */ /* 0x000fe40002800000 */
[----:B------:R-:W-:-:S04]  /*12c0*/  FSETP.GT.AND P5, PT, R6, 8.50705917302346158658e+37, PT ;  /* 0x7e8000000600780b */ /* 0x000fc80003fa4000 */
[----:B------:R-:W0:Y:S01]  /*12d0*/  MUFU.RCP R3, R15 ;  /* 0x0000000f00037308 */ /* 0x000e220000001000 */
[----:B-1----:R-:W-:Y:S01]  /*12e0*/  FMUL R23, R23, R26 ;  /* 0x0000001a17177220 */ /* 0x002fe20000400000 */
[C---:B------:R-:W-:Y:S02]  /*12f0*/  FSEL R12, R4.reuse, 1, P6 ;  /* 0x3f800000040c7808 */ /* 0x040fe40003000000 */
[----:B------:R-:W-:-:S04]  /*1300*/  FSEL R26, R4, 1, P3 ;  /* 0x3f800000041a7808 */ /* 0x000fc80001800000 */
[----:B------:R-:W1:Y:S01]  /*1310*/  MUFU.RCP R14, R14 ;  /* 0x0000000e000e7308 */ /* 0x000e620000001000 */
[----:B------:R-:W-:Y:S01]  /*1320*/  IMAD R9, R28, 0x4, R9 ;  /* 0x000000041c097824 */ /* 0x000fe200078e0209 */
[----:B------:R-:W-:Y:S01]  /*1330*/  FSETP.GT.AND P2, PT, R16, 8.50705917302346158658e+37, PT ;  /* 0x7e8000001000780b */ /* 0x000fe20003f44000 */
[----:B--2---:R-:W-:Y:S01]  /*1340*/  FMUL R12, R13, R12 ;  /* 0x0000000c0d0c7220 */ /* 0x004fe20000400000 */
[----:B---3--:R-:W-:Y:S01]  /*1350*/  FMUL R13, R7, R26 ;  /* 0x0000001a070d7220 */ /* 0x008fe20000400000 */
[----:B------:R-:W-:Y:S01]  /*1360*/  @P4 FMUL R25, R25, 0.25 ;  /* 0x3e80000019194820 */ /* 0x000fe20000400000 */
[----:B------:R-:W-:Y:S01]  /*1370*/  LOP3.LUT R7, R28, 0x400, RZ, 0xfc, !PT ;  /* 0x000004001c077812 */ /* 0x000fe200078efcff */
[----:B0-----:R-:W-:Y:S01]  /*1380*/  FMUL R3, R3, R8 ;  /* 0x0000000803037220 */ /* 0x001fe20000400000 */
[----:B------:R-:W-:Y:S01]  /*1390*/  BAR.SYNC.DEFER_BLOCKING 0x0 ;  /* 0x0000000000007b1d */ /* 0x000fe20000010000 */
[----:B------:R-:W-:Y:S01]  /*13a0*/  FSEL R17, R4, 1, P1 ;  /* 0x3f80000004117808 */ /* 0x000fe20000800000 */
[----:B------:R-:W-:Y:S01]  /*13b0*/  @P5 FMUL R6, R6, 0.25 ;  /* 0x3e80000006065820 */ /* 0x000fe20000400000 */
[----:B------:R-:W-:-:S03]  /*13c0*/  SHF.R.U32.HI R7, RZ, 0x4, R7 ;  /* 0x00000004ff077819 */ /* 0x000fc60000011607 */
[----:B------:R-:W0:Y:S01]  /*13d0*/  MUFU.RCP R25, R25 ;  /* 0x0000001900197308 */ /* 0x000e220000001000 */
[----:B-1----:R-:W-:Y:S01]  /*13e0*/  FMUL R14, R14, R17 ;  /* 0x000000110e0e7220 */ /* 0x002fe20000400000 */
[----:B------:R-:W-:Y:S01]  /*13f0*/  LOP3.LUT R7, R7, 0x70, RZ, 0xc0, !PT ;  /* 0x0000007007077812 */ /* 0x000fe200078ec0ff */
[----:B------:R-:W-:-:S05]  /*1400*/  @P2 FMUL R16, R16, 0.25 ;  /* 0x3e80000010102820 */ /* 0x000fca0000400000 */
[----:B------:R-:W1:Y:S01]  /*1410*/  MUFU.RCP R17, R6 ;  /* 0x0000000600117308 */ /* 0x000e620000001000 */
[----:B------:R-:W2:Y:S01]  /*1420*/  LDS.128 R8, [R9] ;  /* 0x0000000009087984 */ /* 0x000ea20000000c00 */
[----:B------:R-:W-:-:S06]  /*1430*/  VIADD R7, R7, UR4 ;  /* 0x0000000407077c36 */ /* 0x000fcc0008000000 */
[----:B------:R3:W4:Y:S01]  /*1440*/  MUFU.RCP R15, R16 ;  /* 0x00000010000f7308 */ /* 0x0007220000001000 */
[----:B------:R-:W-:Y:S01]  /*1450*/  FSEL R26, R4, 1, P2 ;  /* 0x3f800000041a7808 */ /* 0x000fe20001000000 */
[----:B------:R-:W-:Y:S01]  /*1460*/  IMAD R7, R28, 0x4, R7 ;  /* 0x000000041c077824 */ /* 0x000fe200078e0207 */
[----:B------:R-:W-:Y:S02]  /*1470*/  FSETP.GEU.AND P1, PT, R5, RZ, PT ;  /* 0x000000ff0500720b */ /* 0x000fe40003f2e000 */
[C---:B---3--:R-:W-:Y:S02]  /*1480*/  FSEL R16, R4.reuse, 1, P4 ;  /* 0x3f80000004107808 */ /* 0x048fe40002000000 */
[----:B------:R-:W-:-:S03]  /*1490*/  FSEL R4, R4, 1, P5 ;  /* 0x3f80000004047808 */ /* 0x000fc60002800000 */
[----:B0-----:R-:W-:Y:S01]  /*14a0*/  FMUL R16, R25, R16 ;  /* 0x0000001019107220 */ /* 0x001fe20000400000 */
[----:B------:R-:W-:Y:S01]  /*14b0*/  FSEL R25, R5, RZ, P1 ;  /* 0x000000ff05197208 */ /* 0x000fe20000800000 */
[----:B-1----:R-:W-:Y:S02]  /*14c0*/  FMUL R17, R17, R4 ;  /* 0x0000000411117220 */ /* 0x002fe40000400000 */
[----:B------:R-:W0:Y:S01]  /*14d0*/  LDS.128 R4, [R7+0x1000] ;  /* 0x0010000007047984 */ /* 0x000e220000000c00 */
[C---:B------:R-:W-:Y:S02]  /*14e0*/  FSETP.GEU.AND P2, PT, R20.reuse, RZ, PT ;  /* 0x000000ff1400720b */ /* 0x040fe40003f4e000 */
[----:B------:R-:W-:Y:S02]  /*14f0*/  FSETP.GEU.AND P3, PT, R21, RZ, PT ;  /* 0x000000ff1500720b */ /* 0x000fe40003f6e000 */
[----:B------:R-:W-:Y:S02]  /*1500*/  FSEL R20, R20, RZ, P2 ;  /* 0x000000ff14147208 */ /* 0x000fe40001000000 */
[----:B------:R-:W-:-:S02]  /*1510*/  FSETP.GEU.AND P4, PT, R22, RZ, PT ;  /* 0x000000ff1600720b */ /* 0x000fc40003f8e000 */
[----:B------:R-:W-:Y:S02]  /*1520*/  FSEL R27, R21, RZ, P3 ;  /* 0x000000ff151b7208 */ /* 0x000fe40001800000 */
[C---:B--2---:R-:W-:Y:S01]  /*1530*/  FSETP.GEU.AND P1, PT, R8.reuse, -R25, PT ;  /* 0x800000190800720b */ /* 0x044fe20003f2e000 */
[----:B------:R-:W-:Y:S01]  /*1540*/  FADD R25, R8, R25 ;  /* 0x0000001908197221 */ /* 0x000fe20000000000 */
[----:B------:R-:W-:Y:S01]  /*1550*/  LOP3.LUT R8, R28, 0x800, RZ, 0xfc, !PT ;  /* 0x000008001c087812 */ /* 0x000fe200078efcff */
[----:B------:R-:W-:-:S03]  /*1560*/  FADD R21, R9, R20 ;  /* 0x0000001409157221 */ /* 0x000fc60000000000 */
[----:B------:R-:W-:Y:S02]  /*1570*/  SHF.R.U32.HI R8, RZ, 0x4, R8 ;  /* 0x00000004ff087819 */ /* 0x000fe40000011608 */
[----:B------:R-:W-:Y:S02]  /*1580*/  FSETP.GEU.AND P3, PT, R9, -R20, PT ;  /* 0x800000140900720b */ /* 0x000fe40003f6e000 */
[----:B------:R-:W-:Y:S02]  /*1590*/  FSEL R20, R22, RZ, P4 ;  /* 0x000000ff16147208 */ /* 0x000fe40002000000 */
[----:B------:R-:W-:Y:S02]  /*15a0*/  LOP3.LUT R8, R8, 0xb0, RZ, 0xc0, !PT ;  /* 0x000000b008087812 */ /* 0x000fe400078ec0ff */
[C---:B------:R-:W-:Y:S02]  /*15b0*/  FSETP.GEU.AND P4, PT, R23.reuse, RZ, PT ;  /* 0x000000ff1700720b */ /* 0x040fe40003f8e000 */
[----:B------:R-:W-:Y:S01]  /*15c0*/  FSETP.GEU.AND P6, PT, R24, RZ, PT ;  /* 0x000000ff1800720b */ /* 0x000fe20003fce000 */
[----:B------:R-:W-:Y:S01]  /*15d0*/  VIADD R9, R8, UR4 ;  /* 0x0000000408097c36 */ /* 0x000fe20008000000 */
[----:B------:R-:W-:-:S02]  /*15e0*/  FSEL R23, R23, RZ, P4 ;  /* 0x000000ff17177208 */ /* 0x000fc40002000000 */
[----:B------:R-:W-:Y:S01]  /*15f0*/  FSEL R24, R24, RZ, P6 ;  /* 0x000000ff18187208 */ /* 0x000fe20003000000 */
[----:B------:R-:W-:Y:S01]  /*1600*/  IMAD R9, R28, 0x4, R9 ;  /* 0x000000041c097824 */ /* 0x000fe200078e0209 */
[C---:B0-----:R-:W-:Y:S01]  /*1610*/  FSETP.GEU.AND P6, PT, R4.reuse, -R23, PT ;  /* 0x800000170400720b */ /* 0x041fe20003fce000 */
[----:B------:R-:W-:Y:S01]  /*1620*/  FADD R22, R4, R23 ;  /* 0x0000001704167221 */ /* 0x000fe20000000000 */
[----:B------:R-:W-:Y:S01]  /*1630*/  LOP3.LUT R4, R28, 0xc00, RZ, 0xfc, !PT ;  /* 0x00000c001c047812 */ /* 0x000fe200078efcff */
[----:B----4-:R-:W-:Y:S01]  /*1640*/  FMUL R15, R15, R26 ;  /* 0x0000001a0f0f7220 */ /* 0x010fe20000400000 */
[----:B------:R-:W-:Y:S01]  /*1650*/  FSETP.GEU.AND P5, PT, R11, -R20, PT ;  /* 0x800000140b00720b */ /* 0x000fe20003fae000 */
[C---:B------:R-:W-:Y:S01]  /*1660*/  FADD R26, R10.reuse, R27 ;  /* 0x0000001b0a1a7221 */ /* 0x040fe20000000000 */
[----:B------:R-:W-:Y:S01]  /*1670*/  FSEL R25, R25, RZ, P1 ;  /* 0x000000ff19197208 */ /* 0x000fe20000800000 */
[----:B------:R-:W-:Y:S01]  /*1680*/  FADD R20, R11, R20 ;  /* 0x000000140b147221 */ /* 0x000fe20000000000 */
[----:B------:R-:W-:-:S02]  /*1690*/  FSETP.GEU.AND P2, PT, R10, -R27, PT ;  /* 0x8000001b0a00720b */ /* 0x000fc40003f4e000 */
[C---:B------:R-:W-:Y:S01]  /*16a0*/  FSETP.GEU.AND P1, PT, R18.reuse, RZ, PT ;  /* 0x000000ff1200720b */ /* 0x040fe20003f2e000 */
[----:B------:R-:W0:Y:S01]  /*16b0*/  LDS.128 R8, [R9+0x2000] ;  /* 0x0020000009087984 */ /* 0x000e220000000c00 */
[----:B------:R-:W-:Y:S01]  /*16c0*/  SHF.R.U32.HI R4, RZ, 0x4, R4 ;  /* 0x00000004ff047819 */ /* 0x000fe20000011604 */
[C---:B------:R-:W-:Y:S01]  /*16d0*/  FADD R23, R5.reuse, R24 ;  /* 0x0000001805177221 */ /* 0x040fe20000000000 */
[----:B------:R-:W-:Y:S02]  /*16e0*/  FSETP.GEU.AND P4, PT, R5, -R24, PT ;  /* 0x800000180500720b */ /* 0x000fe40003f8e000 */
[----:B------:R-:W-:Y:S02]  /*16f0*/  FSEL R5, R18, RZ, P1 ;  /* 0x000000ff12057208 */ /* 0x000fe40000800000 */
[----:B------:R-:W-:Y:S02]  /*1700*/  LOP3.LUT R4, R4, 0xf0, RZ, 0xc0, !PT ;  /* 0x000000f004047812 */ /* 0x000fe400078ec0ff */
[C---:B------:R-:W-:Y:S01]  /*1710*/  FSETP.GEU.AND P1, PT, R6.reuse, -R5, PT ;  /* 0x800000050600720b */ /* 0x040fe20003f2e000 */
[----:B------:R-:W-:Y:S01]  /*1720*/  FADD R18, R6, R5 ;  /* 0x0000000506127221 */ /* 0x000fe20000000000 */
[----:B------:R-:W-:Y:S01]  /*1730*/  FSEL R21, R21, RZ, P3 ;  /* 0x000000ff15157208 */ /* 0x000fe20001800000 */
[----:B------:R-:W-:Y:S01]  /*1740*/  VIADD R5, R4, UR4 ;  /* 0x0000000404057c36 */ /* 0x000fe20008000000 */
[----:B------:R-:W-:-:S03]  /*1750*/  FSETP.GEU.AND P3, PT, R19, RZ, PT ;  /* 0x000000ff1300720b */ /* 0x000fc60003f6e000 */
[----:B------:R-:W-:Y:S01]  /*1760*/  IMAD R5, R28, 0x4, R5 ;  /* 0x000000041c057824 */ /* 0x000fe200078e0205 */
[----:B------:R-:W-:-:S04]  /*1770*/  FSEL R4, R19, RZ, P3 ;  /* 0x000000ff13047208 */ /* 0x000fc80001800000 */
[C---:B------:R-:W-:Y:S01]  /*1780*/  FSETP.GEU.AND P3, PT, R7.reuse, -R4, PT ;  /* 0x800000040700720b */ /* 0x040fe20003f6e000 */
[----:B------:R-:W-:Y:S02]  /*1790*/  FADD R19, R7, R4 ;  /* 0x0000000407137221 */ /* 0x000fe40000000000 */
[----:B------:R-:W1:Y:S01]  /*17a0*/  LDS.128 R4, [R5+0x3000] ;  /* 0x0030000005047984 */ /* 0x000e620000000c00 */
[----:B------:R-:W-:Y:S01]  /*17b0*/  FSEL R26, R26, RZ, P2 ;  /* 0x000000ff1a1a7208 */ /* 0x000fe20001000000 */
[----:B------:R-:W-:Y:S01]  /*17c0*/  BAR.SYNC.DEFER_BLOCKING 0x0 ;  /* 0x0000000000007b1d */ /* 0x000fe20000010000 */
[----:B------:R-:W-:Y:S02]  /*17d0*/  FSETP.GEU.AND P2, PT, R2, RZ, PT ;  /* 0x000000ff0200720b */ /* 0x000fe40003f4e000 */
[----:B------:R-:W-:Y:S02]  /*17e0*/  FSEL R20, R20, RZ, P5 ;  /* 0x000000ff14147208 */ /* 0x000fe40002800000 */
[----:B------:R-:W-:-:S02]  /*17f0*/  FSETP.GEU.AND P5, PT, R3, RZ, PT ;  /* 0x000000ff0300720b */ /* 0x000fc40003fae000 */
[----:B------:R-:W-:Y:S02]  /*1800*/  FSEL R22, R22, RZ, P6 ;  /* 0x000000ff16167208 */ /* 0x000fe40003000000 */
[----:B------:R-:W-:Y:S02]  /*1810*/  FSEL R27, R2, RZ, P2 ;  /* 0x000000ff021b7208 */ /* 0x000fe40001000000 */
[C---:B------:R-:W-:Y:S02]  /*1820*/  FSETP.GEU.AND P6, PT, R12.reuse, RZ, PT ;  /* 0x000000ff0c00720b */ /* 0x040fe40003fce000 */
[----:B------:R-:W-:Y:S02]  /*1830*/  FSEL R2, R3, RZ, P5 ;  /* 0x000000ff03027208 */ /* 0x000fe40002800000 */
[----:B------:R-:W-:Y:S02]  /*1840*/  FSETP.GEU.AND P5, PT, R13, RZ, PT ;  /* 0x000000ff0d00720b */ /* 0x000fe40003fae000 */
[----:B------:R-:W-:-:S02]  /*1850*/  FSEL R3, R12, RZ, P6 ;  /* 0x000000ff0c037208 */ /* 0x000fc40003000000 */
[C---:B0-----:R-:W-:Y:S01]  /*1860*/  FSETP.GEU.AND P6, PT, R9.reuse, -R2, PT ;  /* 0x800000020900720b */ /* 0x041fe20003fce000 */
[----:B------:R-:W-:Y:S01]  /*1870*/  FADD R9, R9, R2 ;  /* 0x0000000209097221 */ /* 0x000fe20000000000 */
[----:B------:R-:W-:-:S04]  /*1880*/  FSEL R2, R13, RZ, P5 ;  /* 0x000000ff0d027208 */ /* 0x000fc80002800000 */
[C---:B------:R-:W-:Y:S01]  /*1890*/  FSETP.GEU.AND P5, PT, R11.reuse, -R2, PT ;  /* 0x800000020b00720b */ /* 0x040fe20003fae000 */
[----:B------:R-:W-:Y:S01]  /*18a0*/  FADD R11, R11, R2 ;  /* 0x000000020b0b7221 */ /* 0x000fe20000000000 */
[----:B------:R-:W-:Y:S01]  /*18b0*/  IMAD.SHL.U32 R2, R0, 0x40, RZ ;  /* 0x0000004000027824 */ /* 0x000fe200078e00ff */
[----:B------:R-:W-:Y:S02]  /*18c0*/  FSEL R18, R18, RZ, P1 ;  /* 0x000000ff12127208 */ /* 0x000fe40000800000 */
[----:B------:R-:W-:Y:S02]  /*18d0*/  FSETP.GEU.AND P1, PT, R14, RZ, PT ;  /* 0x000000ff0e00720b */ /* 0x000fe40003f2e000 */
[----:B------:R-:W-:Y:S02]  /*18e0*/  FSEL R23, R23, RZ, P4 ;  /* 0x000000ff17177208 */ /* 0x000fe40002000000 */
[C---:B------:R-:W-:Y:S01]  /*18f0*/  FSETP.GEU.AND P4, PT, R10.reuse, -R3, PT ;  /* 0x800000030a00720b */ /* 0x040fe20003f8e000 */
[----:B------:R-:W-:Y:S01]  /*1900*/  FADD R10, R10, R3 ;  /* 0x000000030a0a7221 */ /* 0x000fe20000000000 */
[----:B------:R-:W-:-:S02]  /*1910*/  SHF.R.U32.HI R13, RZ, 0x6, R0 ;  /* 0x00000006ff0d7819 */ /* 0x000fc40000011600 */
[----:B------:R-:W-:Y:S02]  /*1920*/  LOP3.LUT R2, R2, 0xfc0, RZ, 0xc0, !PT ;  /* 0x00000fc002027812 */ /* 0x000fe400078ec0ff */
[----:B------:R-:W-:Y:S02]  /*1930*/  FSEL R3, R14, RZ, P1 ;  /* 0x000000ff0e037208 */ /* 0x000fe40000800000 */
[----:B------:R-:W-:Y:S02]  /*1940*/  SGXT.U32 R13, R13, 0x2 ;  /* 0x000000020d0d781a */ /* 0x000fe40000000000 */
[----:B------:R-:W-:Y:S02]  /*1950*/  LOP3.LUT R14, R2, 0x20, RZ, 0xfc, !PT ;  /* 0x00000020020e7812 */ /* 0x000fe400078efcff */
[C---:B-1----:R-:W-:Y:S01]  /*1960*/  FSETP.GEU.AND P1, PT, R4.reuse, -R3, PT ;  /* 0x800000030400720b */ /* 0x042fe20003f2e000 */
[----:B------:R-:W-:Y:S01]  /*1970*/  FADD R4, R4, R3 ;  /* 0x0000000304047221 */ /* 0x000fe20000000000 */
[----:B------:R-:W-:-:S02]  /*1980*/  LOP3.LUT R13, R13, R2, RZ, 0xfc, !PT ;  /* 0x000000020d0d7212 */ /* 0x000fc400078efcff */
[----:B------:R-:W-:Y:S02]  /*1990*/  LOP3.LUT R3, R2, 0x10, RZ, 0xfc, !PT ;  /* 0x0000001002037812 */ /* 0x000fe400078efcff */
[----:B------:R-:W-:Y:S02]  /*19a0*/  LEA.HI R14, R14, UR4, RZ, 0x1e ;  /* 0x000000040e0e7c11 */ /* 0x000fe4000f8ff0ff */
[C---:B------:R-:W-:Y:S01]  /*19b0*/  FSETP.GEU.AND P2, PT, R8.reuse, -R27, PT ;  /* 0x8000001b0800720b */ /* 0x040fe20003f4e000 */
[----:B------:R-:W-:Y:S01]  /*19c0*/  FADD R8, R8, R27 ;  /* 0x0000001b08087221 */ /* 0x000fe20000000000 */
[C---:B------:R-:W-:Y:S02]  /*19d0*/  LOP3.LUT R24, R2.reuse, 0x30, RZ, 0xfc, !PT ;  /* 0x0000003002187812 */ /* 0x040fe400078efcff */
[----:B------:R-:W-:Y:S02]  /*19e0*/  LEA.HI R12, R2, UR4, RZ, 0x1e ;  /* 0x00000004020c7c11 */ /* 0x000fe4000f8ff0ff */
[----:B------:R-:W-:Y:S01]  /*19f0*/  LEA.HI R2, R3, UR4, RZ, 0x1e ;  /* 0x0000000403027c11 */ /* 0x000fe2000f8ff0ff */
[----:B------:R-:W-:Y:S01]  /*1a00*/  IMAD R3, R13, 0x4, R14 ;  /* 0x000000040d037824 */ /* 0x000fe200078e020e */
[----:B------:R-:W-:-:S02]  /*1a10*/  FSEL R14, R19, RZ, P3 ;  /* 0x000000ff130e7208 */ /* 0x000fc40001800000 */
[----:B------:R-:W-:Y:S02]  /*1a20*/  FSETP.GEU.AND P3, PT, R15, RZ, PT ;  /* 0x000000ff0f00720b */ /* 0x000fe40003f6e000 */
[----:B------:R-:W-:Y:S02]  /*1a30*/  FSEL R19, R8, RZ, P2 ;  /* 0x000000ff08137208 */ /* 0x000fe40001000000 */
[----:B------:R-:W-:Y:S02]  /*1a40*/  LEA.HI R24, R24, UR4, RZ, 0x1e ;  /* 0x0000000418187c11 */ /* 0x000fe4000f8ff0ff */
[C---:B------:R-:W-:Y:S01]  /*1a50*/  FSETP.GEU.AND P2, PT, R16.reuse, RZ, PT ;  /* 0x000000ff1000720b */ /* 0x040fe20003f4e000 */
[----:B------:R-:W-:Y:S01]  /*1a60*/  IMAD R12, R13, 0x4, R12 ;  /* 0x000000040d0c7824 */ /* 0x000fe200078e020c */
[----:B------:R-:W-:Y:S01]  /*1a70*/  FSEL R8, R15, RZ, P3 ;  /* 0x000000ff0f087208 */ /* 0x000fe20001800000 */
[----:B------:R-:W-:Y:S01]  /*1a80*/  IMAD R2, R13, 0x4, R2 ;  /* 0x000000040d027824 */ /* 0x000fe200078e0202 */
[----:B------:R-:W-:Y:S01]  /*1a90*/  FSETP.GEU.AND P3, PT, R17, RZ, PT ;  /* 0x000000ff1100720b */ /* 0x000fe20003f6e000 */
[----:B------:R-:W-:Y:S01]  /*1aa0*/  IMAD R13, R13, 0x4, R24 ;  /* 0x000000040d0d7824 */ /* 0x000fe200078e0218 */
[----:B------:R-:W-:-:S02]  /*1ab0*/  FSEL R15, R16, RZ, P2 ;  /* 0x000000ff100f7208 */ /* 0x000fc40001000000 */
[C---:B------:R-:W-:Y:S01]  /*1ac0*/  FSETP.GEU.AND P2, PT, R5.reuse, -R8, PT ;  /* 0x800000080500720b */ /* 0x040fe20003f4e000 */
[----:B------:R-:W-:Y:S01]  /*1ad0*/  FADD R5, R5, R8 ;  /* 0x0000000805057221 */ /* 0x000fe20000000000 */
[----:B------:R-:W-:Y:S01]  /*1ae0*/  FSEL R8, R17, RZ, P3 ;  /* 0x000000ff11087208 */ /* 0x000fe20001800000 */
[----:B------:R-:W-:Y:S01]  /*1af0*/  STS [R12], R25 ;  /* 0x000000190c007388 */ /* 0x000fe20000000800 */
[----:B------:R-:W-:-:S03]  /*1b00*/  FSEL R9, R9, RZ, P6 ;  /* 0x000000ff09097208 */ /* 0x000fc60003000000 */
[----:B------:R-:W-:Y:S01]  /*1b10*/  STS [R2+0x40], R21 ;  /* 0x0000401502007388 */ /* 0x000fe20000000800 */
[----:B------:R-:W-:-:S03]  /*1b20*/  FSETP.GEU.AND P3, PT, R7, -R8, PT ;  /* 0x800000080700720b */ /* 0x000fc60003f6e000 */
[----:B------:R-:W-:Y:S01]  /*1b30*/  STS [R3+0x80], R26 ;  /* 0x0000801a03007388 */ /* 0x000fe20000000800 */
[----:B------:R-:W-:Y:S01]  /*1b40*/  FADD R7, R7, R8 ;  /* 0x0000000807077221 */ /* 0x000fe20000000000 */
[----:B------:R-:W-:Y:S02]  /*1b50*/  FSEL R10, R10, RZ, P4 ;  /* 0x000000ff0a0a7208 */ /* 0x000fe40002000000 */
[----:B------:R-:W-:Y:S01]  /*1b60*/  STS [R13+0xc0], R20 ;  /* 0x0000c0140d007388 */ /* 0x000fe20000000800 */
[----:B------:R-:W-:-:S03]  /*1b70*/  FSETP.GEU.AND P6, PT, R6, -R15, PT ;  /* 0x8000000f0600720b */ /* 0x000fc60003fce000 */
[----:B------:R-:W-:Y:S01]  /*1b80*/  STS [R12+0x10], R22 ;  /* 0x000010160c007388 */ /* 0x000fe20000000800 */
[----:B------:R-:W-:Y:S01]  /*1b90*/  FSEL R8, R11, RZ, P5 ;  /* 0x000000ff0b087208 */ /* 0x000fe20002800000 */
[----:B------:R-:W-:Y:S02]  /*1ba0*/  FADD R6, R6, R15 ;  /* 0x0000000f06067221 */ /* 0x000fe40000000000 */
[----:B------:R-:W-:Y:S01]  /*1bb0*/  STS [R2+0x50], R23 ;  /* 0x0000501702007388 */ /* 0x000fe20000000800 */
[----:B------:R-:W-:-:S03]  /*1bc0*/  FSEL R11, R4, RZ, P1 ;  /* 0x000000ff040b7208 */ /* 0x000fc60000800000 */
[----:B------:R-:W-:Y:S04]  /*1bd0*/  STS [R3+0x90], R18 ;  /* 0x0000901203007388 */ /* 0x000fe80000000800 */
[----:B------:R-:W-:Y:S01]  /*1be0*/  STS [R13+0xd0], R14 ;  /* 0x0000d00e0d007388 */ /* 0x000fe20000000800 */
[----:B------:R-:W-:-:S03]  /*1bf0*/  FSEL R5, R5, RZ, P2 ;  /* 0x000000ff05057208 */ /* 0x000fc60001000000 */
[----:B------:R-:W-:Y:S01]  /*1c00*/  STS [R12+0x20], R19 ;  /* 0x000020130c007388 */ /* 0x000fe20000000800 */
[----:B------:R-:W-:-:S03]  /*1c10*/  LOP3.LUT R4, R0, 0xfc, RZ, 0xc0, !PT ;  /* 0x000000fc00047812 */ /* 0x000fc600078ec0ff */
[----:B------:R-:W-:Y:S01]  /*1c20*/  STS [R2+0x60], R9 ;  /* 0x0000600902007388 */ /* 0x000fe20000000800 */
[----:B------:R-:W-:-:S03]  /*1c30*/  FSEL R0, R6, RZ, P6 ;  /* 0x000000ff06007208 */ /* 0x000fc60003000000 */
[----:B------:R-:W-:Y:S04]  /*1c40*/  STS [R3+0xa0], R10 ;  /* 0x0000a00a03007388 */ /* 0x000fe80000000800 */
[----:B------:R-:W-:Y:S04]  /*1c50*/  STS [R13+0xe0], R8 ;  /* 0x0000e0080d007388 */ /* 0x000fe80000000800 */
[----:B------:R0:W-:Y:S04]  /*1c60*/  STS [R12+0x30], R11 ;  /* 0x0000300b0c007388 */ /* 0x0001e80000000800 */
[----:B------:R1:W-:Y:S01]  /*1c70*/  STS [R2+0x70], R5 ;  /* 0x0000700502007388 */ /* 0x0003e20000000800 */
[----:B0-----:R-:W-:-:S03]  /*1c80*/  FSEL R12, R7, RZ, P3 ;  /* 0x000000ff070c7208 */ /* 0x001fc60001800000 */
[----:B------:R0:W-:Y:S04]  /*1c90*/  STS [R3+0xb0], R0 ;  /* 0x0000b00003007388 */ /* 0x0001e80000000800 */
[----:B------:R-:W-:Y:S01]  /*1ca0*/  STS [R13+0xf0], R12 ;  /* 0x0000f00c0d007388 */ /* 0x000fe20000000800 */
[C---:B------:R-:W-:Y:S02]  /*1cb0*/  LOP3.LUT R15, R28.reuse, 0x400, RZ, 0xfc, !PT ;  /* 0x000004001c0f7812 */ /* 0x040fe400078efcff */
[----:B------:R-:W-:Y:S02]  /*1cc0*/  LOP3.LUT R16, R28, 0x800, RZ, 0xfc, !PT ;  /* 0x000008001c107812 */ /* 0x000fe400078efcff */
[----:B------:R-:W-:Y:S02]  /*1cd0*/  SHF.R.U32.HI R14, RZ, 0x2, R15 ;  /* 0x00000002ff0e7819 */ /* 0x000fe4000001160f */
[----:B------:R-:W-:-:S02]  /*1ce0*/  SHF.R.U32.HI R15, RZ, 0x2, R16 ;  /* 0x00000002ff0f7819 */ /* 0x000fc40000011610 */
[----:B------:R-:W-:Y:S02]  /*1cf0*/  LOP3.LUT R14, R14, 0x1fc, RZ, 0xc0, !PT ;  /* 0x000001fc0e0e7812 */ /* 0x000fe400078ec0ff */
[----:B------:R-:W-:Y:S01]  /*1d00*/  LOP3.LUT R15, R15, 0x2fc, RZ, 0xc0, !PT ;  /* 0x000002fc0f0f7812 */ /* 0x000fe200078ec0ff */
[----:B------:R-:W-:Y:S02]  /*1d10*/  VIADD R9, R4, UR4 ;  /* 0x0000000404097c36 */ /* 0x000fe40008000000 */
[----:B------:R-:W-:Y:S02]  /*1d20*/  VIADD R7, R14, UR4 ;  /* 0x000000040e077c36 */ /* 0x000fe40008000000 */
[----:B------:R-:W-:Y:S02]  /*1d30*/  VIADD R15, R15, UR4 ;  /* 0x000000040f0f7c36 */ /* 0x000fe40008000000 */
[C---:B-1----:R-:W-:Y:S01]  /*1d40*/  IMAD R2, R28.reuse, 0x4, R9 ;  /* 0x000000041c027824 */ /* 0x042fe200078e0209 */
[----:B------:R-:W-:Y:S01]  /*1d50*/  BAR.SYNC.DEFER_BLOCKING 0x0 ;  /* 0x0000000000007b1d */ /* 0x000fe20000010000 */
[----:B------:R-:W-:-:S02]  /*1d60*/  IMAD R16, R28, 0x4, R7 ;  /* 0x000000041c107824 */ /* 0x000fc400078e0207 */
[----:B------:R-:W-:-:S03]  /*1d70*/  IMAD R17, R28, 0x4, R15 ;  /* 0x000000041c117824 */ /* 0x000fc600078e020f */
[----:B------:R-:W-:Y:S04]  /*1d80*/  LDS R4, [R2] ;  /* 0x0000000002047984 */ /* 0x000fe80000000800 */
[----:B------:R-:W-:Y:S04]  /*1d90*/  LDS R5, [R2+0x4] ;  /* 0x0000040002057984 */ /* 0x000fe80000000800 */
[----:B------:R-:W-:Y:S04]  /*1da0*/  LDS R6, [R2+0x8] ;  /* 0x0000080002067984 */ /* 0x000fe80000000800 */
[----:B------:R-:W1:Y:S04]  /*1db0*/  LDS R7, [R2+0xc] ;  /* 0x00000c0002077984 */ /* 0x000e680000000800 */
[----:B------:R-:W-:Y:S04]  /*1dc0*/  LDS R8, [R16+0x1000] ;  /* 0x0010000010087984 */ /* 0x000fe80000000800 */
[----:B------:R-:W-:Y:S04]  /*1dd0*/  LDS R9, [R16+0x1004] ;  /* 0x0010040010097984 */ /* 0x000fe80000000800 */
[----:B------:R-:W-:Y:S04]  /*1de0*/  LDS R10, [R16+0x1008] ;  /* 0x00100800100a7984 */ /* 0x000fe80000000800 */
[----:B------:R-:W2:Y:S04]  /*1df0*/  LDS R11, [R16+0x100c] ;  /* 0x00100c00100b7984 */ /* 0x000ea80000000800 */
[----:B------:R-:W-:Y:S04]  /*1e00*/  LDS R12, [R17+0x2000] ;  /* 0x00200000110c7984 */ /* 0x000fe80000000800 */
[----:B------:R-:W-:Y:S04]  /*1e10*/  LDS R13, [R17+0x2004] ;  /* 0x00200400110d7984 */ /* 0x000fe80000000800 */
[----:B------:R-:W-:Y:S04]  /*1e20*/  LDS R14, [R17+0x2008] ;  /* 0x00200800110e7984 */ /* 0x000fe80000000800 */
[----:B------:R-:W3:Y:S01]  /*1e30*/  LDS R15, [R17+0x200c] ;  /* 0x00200c00110f7984 */ /* 0x000ee20000000800 */
[----:B0-----:R-:W-:-:S04]  /*1e40*/  LOP3.LUT R0, R28, 0xc00, RZ, 0xfc, !PT ;  /* 0x00000c001c007812 */ /* 0x001fc800078efcff */
[----:B------:R-:W-:-:S04]  /*1e50*/  SHF.R.U32.HI R0, RZ, 0x2, R0 ;  /* 0x00000002ff007819 */ /* 0x000fc80000011600 */
[----:B------:R-:W-:Y:S01]  /*1e60*/  LOP3.LUT R0, R0, 0x3fc, RZ, 0xc0, !PT ;  /* 0x000003fc00007812 */ /* 0x000fe200078ec0ff */
[----:B-1----:R0:W-:Y:S04]  /*1e70*/  @!P0 STG.E.128 desc[UR6][R36.64], R4 ;  /* 0x0000000424008986 */ /* 0x0021e8000c101d06 */
[----:B------:R-:W-:-:S04]  /*1e80*/  VIADD R3, R0, UR4 ;  /* 0x0000000400037c36 */ /* 0x000fc80008000000 */
[----:B------:R-:W-:Y:S01]  /*1e90*/  IMAD R3, R28, 0x4, R3 ;  /* 0x000000041c037824 */ /* 0x000fe200078e0203 */
[----:B--2---:R0:W-:Y:S04]  /*1ea0*/  @!P0 STG.E.128 desc[UR6][R34.64], R8 ;  /* 0x0000000822008986 */ /* 0x0041e8000c101d06 */
[----:B---3--:R0:W-:Y:S02]  /*1eb0*/  @!P0 STG.E.128 desc[UR6][R32.64], R12 ;  /* 0x0000000c20008986 */ /* 0x0081e4000c101d06 */
[----:B0-----:R-:W-:Y:S05]  /*1ec0*/  @P0 EXIT ;  /* 0x000000000000094d */ /* 0x001fea0003800000 */
[----:B0-----:R-:W-:Y:S04]  /*1ed0*/  LDS R4, [R3+0x3000] ;  /* 0x0030000003047984 */ /* 0x001fe80000000800 */
[----:B------:R-:W-:Y:S04]  /*1ee0*/  LDS R5, [R3+0x3004] ;  /* 0x0030040003057984 */ /* 0x000fe80000000800 */
[----:B------:R-:W-:Y:S04]  /*1ef0*/  LDS R6, [R3+0x3008] ;  /* 0x0030080003067984 */ /* 0x000fe80000000800 */
[----:B------:R-:W0:Y:S04]  /*1f00*/  LDS R7, [R3+0x300c] ;  /* 0x00300c0003077984 */ /* 0x000e280000000800 */
[----:B0-----:R-:W-:Y:S01]  /*1f10*/  STG.E.128 desc[UR6][R30.64], R4 ;  /* 0x000000041e007986 */ /* 0x001fe2000c101d06 */
[----:B------:R-:W-:Y:S05]  /*1f20*/  EXIT ;  /* 0x000000000000794d */ /* 0x000fea0003800000 */
.L_x_0:
[----:B------:R-:W-:-:S00]  /*1f30*/  BRA `(.L_x_0) ;  /* 0xfffffffc00fc7947 */ /* 0x000fc0000383ffff */
[----:B------:R-:W-:-:S00]  /*1f40*/  NOP ;  /* 0x0000000000007918 */ /* 0x000fc00000000000 */
        /* <DEDUP_REMOVED lines=11> */
.L_x_1:


//--------------------- .nv.shared.triton_poi_fused_add_convolution_relu_sigmoid_1 --------------------------
	.section	.nv.shared.triton_poi_fused_add_convolution_relu_sigmoid_1,"aw",@nobits
	.sectionflags	@""
	.align	16
	.zero		1024


//--------------------- .nv.constant0.triton_poi_fused_add_convolution_relu_sigmoid_1 --------------------------
	.section	.nv.constant0.triton_poi_fused_add_convolution_relu_sigmoid_1,"a",@progbits
	.sectionflags	@""
	.align	4
.nv.constant0.triton_poi_fused_add_convolution_relu_sigmoid_1:
	.zero		560
